	.target	sm_100a

	.elftype	@"ET_EXEC"


//--------------------- .note.nv.tkinfo           --------------------------
	.section	.note.nv.tkinfo,"",@"SHT_NOTE"
	.sectionflags	@"SHF_NOTE_NV_TKINFO"
	.tkinfo
        /*0018*/ 	.word	0x00000002
        /*0030*/ 	.string	""
        /*0030*/ 	.string	"ptxas"
        /*0030*/ 	.string	"Cuda compilation tools, release 13.0, V13.0.88"
        /*0030*/ 	.string	"Build cuda_13.0.r13.0/compiler.36424714_0"
        /*0030*/ 	.string	"-arch sm_100a -m 64 "



//--------------------- .note.nv.cuinfo           --------------------------
	.section	.note.nv.cuinfo,"",@"SHT_NOTE"
	.sectionflags	@"SHF_NOTE_NV_CUINFO"
        /*0018*/ 	.short	0x0002
        /*001a*/ 	.short	0x0064
        /*001c*/ 	.short	0x0082
	.zero		2


//--------------------- .nv.info                  --------------------------
	.section	.nv.info,"",@"SHT_CUDA_INFO"
	.align	4


	//----- nvinfo : EIATTR_REGCOUNT
	.align		4
        /*0000*/ 	.byte	0x04, 0x2f
        /*0002*/ 	.short	(.L_20 - .L_19)
	.align		4
.L_19:
        /*0004*/ 	.word	index@(_ZN7cutlass13device_kernelINS_4gemm6kernel13GemmUniversalIN4cute5tupleIJiiiiEEENS1_10collective13CollectiveMmaINS1_35MainloopSm100TmaUmmaWarpSpecializedILi5ELi2ELi4ENS5_IJNS4_1CILi2EEESB_NSA_ILi1EEEEEEEENS5_IJNSA_ILi64EEENSA_ILi256EEENSA_ILi32EEEEEEaNS5_IJlSC_lEEEaSJ_NS4_8TiledMMAINS4_8MMA_AtomIJNS4_15SM100_MMA_S8_SSIaaiLi64ELi256ELNS4_4UMMA5MajorE0ELSO_0ELNSN_8SaturateE0EEEEEENS4_6LayoutINS5_IJSC_SC_SC_EEENS5_IJNSA_ILi0EEESU_SU_EEEEENS5_IJNS4_10UnderscoreESX_SX_EEEEENS4_23SM90_TMA_LOAD_MULTICASTENS4_14ComposedLayoutINS4_7SwizzleILi1ELi4ELi3EEENS4_18smem_ptr_flag_bitsILi8EEENSS_INS5_IJNSA_ILi8EEESH_EEENS5_IJSH_SC_EEEEEEEvNS4_8identityES10_S1A_vS1B_EENS_8epilogue10collective18CollectiveEpilogueINS1D_23Sm100TmaWarpSpecializedILi4ELi2ELi32ELb0ELb0EEEJSI_NS5_IJNSS_ISF_SC_EES1I_EEEaSJ_aSJ_NS1D_6fusion15FusionCallbacksIS1H_NS1K_17LinearCombinationIaiaiLNS_15FloatRoundStyleE2EEESI_S1J_JEEENS4_5SM1004TMEM4LOAD26SM100_TMEM_LOAD_16dp32b32xENS4_13SM90_TMA_LOADENS11_INS12_ILi2ELi4ELi3EEES15_NSS_INS5_IJS16_SF_EEENS5_IJSF_SC_EEEEEEENS4_39AutoVectorizingCopyWithAssumedAlignmentILi128EEENS4_14SM90_TMA_STOREES1Z_S21_S21_EEEvvEEEEvNT_6ParamsE)
        /*0008*/ 	.word	0x0000005c


	//----- nvinfo : EIATTR_FRAME_SIZE
	.align		4
.L_20:
        /*000c*/ 	.byte	0x04, 0x11
        /*000e*/ 	.short	(.L_22 - .L_21)
	.align		4
.L_21:
        /*0010*/ 	.word	index@($__internal_2_$__cuda_sm10x_tcgen05_guardrail_trap_unallocated_columns_being_dealloced)
        /*0014*/ 	.word	0x00000000


	//----- nvinfo : EIATTR_FRAME_SIZE
	.align		4
.L_22:
        /*0018*/ 	.byte	0x04, 0x11
        /*001a*/ 	.short	(.L_24 - .L_23)
	.align		4
.L_23:
        /*001c*/ 	.word	index@($__internal_1_$__cuda_sm10x_tcgen05_guardrail_trap_phase_invalid_during_alloc)
        /*0020*/ 	.word	0x00000000


	//----- nvinfo : EIATTR_FRAME_SIZE
	.align		4
.L_24:
        /*0024*/ 	.byte	0x04, 0x11
        /*0026*/ 	.short	(.L_26 - .L_25)
	.align		4
.L_25:
        /*0028*/ 	.word	index@($__internal_0_$__cuda_sm10x_tcgen05_guardrail_trap_col_being_dealloced_not_returned_by_alloc)
        /*002c*/ 	.word	0x00000000


	//----- nvinfo : EIATTR_FRAME_SIZE
	.align		4
.L_26:
        /*0030*/ 	.byte	0x04, 0x11
        /*0032*/ 	.short	(.L_28 - .L_27)
	.align		4
.L_27:
        /*0034*/ 	.word	index@(_ZN7cutlass13device_kernelINS_4gemm6kernel13GemmUniversalIN4cute5tupleIJiiiiEEENS1_10collective13CollectiveMmaINS1_35MainloopSm100TmaUmmaWarpSpecializedILi5ELi2ELi4ENS5_IJNS4_1CILi2EEESB_NSA_ILi1EEEEEEEENS5_IJNSA_ILi64EEENSA_ILi256EEENSA_ILi32EEEEEEaNS5_IJlSC_lEEEaSJ_NS4_8TiledMMAINS4_8MMA_AtomIJNS4_15SM100_MMA_S8_SSIaaiLi64ELi256ELNS4_4UMMA5MajorE0ELSO_0ELNSN_8SaturateE0EEEEEENS4_6LayoutINS5_IJSC_SC_SC_EEENS5_IJNSA_ILi0EEESU_SU_EEEEENS5_IJNS4_10UnderscoreESX_SX_EEEEENS4_23SM90_TMA_LOAD_MULTICASTENS4_14ComposedLayoutINS4_7SwizzleILi1ELi4ELi3EEENS4_18smem_ptr_flag_bitsILi8EEENSS_INS5_IJNSA_ILi8EEESH_EEENS5_IJSH_SC_EEEEEEEvNS4_8identityES10_S1A_vS1B_EENS_8epilogue10collective18CollectiveEpilogueINS1D_23Sm100TmaWarpSpecializedILi4ELi2ELi32ELb0ELb0EEEJSI_NS5_IJNSS_ISF_SC_EES1I_EEEaSJ_aSJ_NS1D_6fusion15FusionCallbacksIS1H_NS1K_17LinearCombinationIaiaiLNS_15FloatRoundStyleE2EEESI_S1J_JEEENS4_5SM1004TMEM4LOAD26SM100_TMEM_LOAD_16dp32b32xENS4_13SM90_TMA_LOADENS11_INS12_ILi2ELi4ELi3EEES15_NSS_INS5_IJS16_SF_EEENS5_IJSF_SC_EEEEEEENS4_39AutoVectorizingCopyWithAssumedAlignmentILi128EEENS4_14SM90_TMA_STOREES1Z_S21_S21_EEEvvEEEEvNT_6ParamsE)
        /*0038*/ 	.word	0x00000000


	//----- nvinfo : EIATTR_MIN_STACK_SIZE
	.align		4
.L_28:
        /*003c*/ 	.byte	0x04, 0x12
        /*003e*/ 	.short	(.L_30 - .L_29)
	.align		4
.L_29:
        /*0040*/ 	.word	index@(_ZN7cutlass13device_kernelINS_4gemm6kernel13GemmUniversalIN4cute5tupleIJiiiiEEENS1_10collective13CollectiveMmaINS1_35MainloopSm100TmaUmmaWarpSpecializedILi5ELi2ELi4ENS5_IJNS4_1CILi2EEESB_NSA_ILi1EEEEEEEENS5_IJNSA_ILi64EEENSA_ILi256EEENSA_ILi32EEEEEEaNS5_IJlSC_lEEEaSJ_NS4_8TiledMMAINS4_8MMA_AtomIJNS4_15SM100_MMA_S8_SSIaaiLi64ELi256ELNS4_4UMMA5MajorE0ELSO_0ELNSN_8SaturateE0EEEEEENS4_6LayoutINS5_IJSC_SC_SC_EEENS5_IJNSA_ILi0EEESU_SU_EEEEENS5_IJNS4_10UnderscoreESX_SX_EEEEENS4_23SM90_TMA_LOAD_MULTICASTENS4_14ComposedLayoutINS4_7SwizzleILi1ELi4ELi3EEENS4_18smem_ptr_flag_bitsILi8EEENSS_INS5_IJNSA_ILi8EEESH_EEENS5_IJSH_SC_EEEEEEEvNS4_8identityES10_S1A_vS1B_EENS_8epilogue10collective18CollectiveEpilogueINS1D_23Sm100TmaWarpSpecializedILi4ELi2ELi32ELb0ELb0EEEJSI_NS5_IJNSS_ISF_SC_EES1I_EEEaSJ_aSJ_NS1D_6fusion15FusionCallbacksIS1H_NS1K_17LinearCombinationIaiaiLNS_15FloatRoundStyleE2EEESI_S1J_JEEENS4_5SM1004TMEM4LOAD26SM100_TMEM_LOAD_16dp32b32xENS4_13SM90_TMA_LOADENS11_INS12_ILi2ELi4ELi3EEES15_NSS_INS5_IJS16_SF_EEENS5_IJSF_SC_EEEEEEENS4_39AutoVectorizingCopyWithAssumedAlignmentILi128EEENS4_14SM90_TMA_STOREES1Z_S21_S21_EEEvvEEEEvNT_6ParamsE)
        /*0044*/ 	.word	0x00000000
.L_30:


//--------------------- .nv.compat                --------------------------
	.section	.nv.compat,"",@"SHT_CUDA_COMPAT_INFO"
	.align	4
        /*0000*/ 	.byte	0x02, 0x09, 0x01, 0x00, 0x02, 0x02, 0x03, 0x00, 0x02, 0x05, 0x06, 0x00, 0x03, 0x07, 0x01, 0x01
        /*0010*/ 	.byte	0x02, 0x03, 0x01, 0x00, 0x02, 0x06, 0x01, 0x00, 0x04, 0x0b, 0x08, 0x00, 0x01, 0x00, 0x00, 0x00
        /*0020*/ 	.byte	0x00, 0x00, 0x00, 0x00


//--------------------- .nv.info._ZN7cutlass13device_kernelINS_4gemm6kernel13GemmUniversalIN4cute5tupleIJiiiiEEENS1_10collective13CollectiveMmaINS1_35MainloopSm100TmaUmmaWarpSpecializedILi5ELi2ELi4ENS5_IJNS4_1CILi2EEESB_NSA_ILi1EEEEEEEENS5_IJNSA_ILi64EEENSA_ILi256EEENSA_ILi32EEEEEEaNS5_IJlSC_lEEEaSJ_NS4_8TiledMMAINS4_8MMA_AtomIJNS4_15SM100_MMA_S8_SSIaaiLi64ELi256ELNS4_4UMMA5MajorE0ELSO_0ELNSN_8SaturateE0EEEEEENS4_6LayoutINS5_IJSC_SC_SC_EEENS5_IJNSA_ILi0EEESU_SU_EEEEENS5_IJNS4_10UnderscoreESX_SX_EEEEENS4_23SM90_TMA_LOAD_MULTICASTENS4_14ComposedLayoutINS4_7SwizzleILi1ELi4ELi3EEENS4_18smem_ptr_flag_bitsILi8EEENSS_INS5_IJNSA_ILi8EEESH_EEENS5_IJSH_SC_EEEEEEEvNS4_8identityES10_S1A_vS1B_EENS_8epilogue10collective18CollectiveEpilogueINS1D_23Sm100TmaWarpSpecializedILi4ELi2ELi32ELb0ELb0EEEJSI_NS5_IJNSS_ISF_SC_EES1I_EEEaSJ_aSJ_NS1D_6fusion15FusionCallbacksIS1H_NS1K_17LinearCombinationIaiaiLNS_15FloatRoundStyleE2EEESI_S1J_JEEENS4_5SM1004TMEM4LOAD26SM100_TMEM_LOAD_16dp32b32xENS4_13SM90_TMA_LOADENS11_INS12_ILi2ELi4ELi3EEES15_NSS_INS5_IJS16_SF_EEENS5_IJSF_SC_EEEEEEENS4_39AutoVectorizingCopyWithAssumedAlignmentILi128EEENS4_14SM90_TMA_STOREES1Z_S21_S21_EEEvvEEEEvNT_6ParamsE --------------------------
	.section	.nv.info._ZN7cutlass13device_kernelINS_4gemm6kernel13GemmUniversalIN4cute5tupleIJiiiiEEENS1_10collective13CollectiveMmaINS1_35MainloopSm100TmaUmmaWarpSpecializedILi5ELi2ELi4ENS5_IJNS4_1CILi2EEESB_NSA_ILi1EEEEEEEENS5_IJNSA_ILi64EEENSA_ILi256EEENSA_ILi32EEEEEEaNS5_IJlSC_lEEEaSJ_NS4_8TiledMMAINS4_8MMA_AtomIJNS4_15SM100_MMA_S8_SSIaaiLi64ELi256ELNS4_4UMMA5MajorE0ELSO_0ELNSN_8SaturateE0EEEEEENS4_6LayoutINS5_IJSC_SC_SC_EEENS5_IJNSA_ILi0EEESU_SU_EEEEENS5_IJNS4_10UnderscoreESX_SX_EEEEENS4_23SM90_TMA_LOAD_MULTICASTENS4_14ComposedLayoutINS4_7SwizzleILi1ELi4ELi3EEENS4_18smem_ptr_flag_bitsILi8EEENSS_INS5_IJNSA_ILi8EEESH_EEENS5_IJSH_SC_EEEEEEEvNS4_8identityES10_S1A_vS1B_EENS_8epilogue10collective18CollectiveEpilogueINS1D_23Sm100TmaWarpSpecializedILi4ELi2ELi32ELb0ELb0EEEJSI_NS5_IJNSS_ISF_SC_EES1I_EEEaSJ_aSJ_NS1D_6fusion15FusionCallbacksIS1H_NS1K_17LinearCombinationIaiaiLNS_15FloatRoundStyleE2EEESI_S1J_JEEENS4_5SM1004TMEM4LOAD26SM100_TMEM_LOAD_16dp32b32xENS4_13SM90_TMA_LOADENS11_INS12_ILi2ELi4ELi3EEES15_NSS_INS5_IJS16_SF_EEENS5_IJSF_SC_EEEEEEENS4_39AutoVectorizingCopyWithAssumedAlignmentILi128EEENS4_14SM90_TMA_STOREES1Z_S21_S21_EEEvvEEEEvNT_6ParamsE,"",@"SHT_CUDA_INFO"
	.sectionflags	@""
	.align	4


	//----- nvinfo : EIATTR_CUDA_API_VERSION
	.align		4
        /*0000*/ 	.byte	0x04, 0x37
        /*0002*/ 	.short	(.L_32 - .L_31)
.L_31:
        /*0004*/ 	.word	0x00000082


	//----- nvinfo : EIATTR_KPARAM_INFO
	.align		4
.L_32:
        /*0008*/ 	.byte	0x04, 0x17
        /*000a*/ 	.short	(.L_34 - .L_33)
.L_33:
        /*000c*/ 	.word	0x00000000
        /*0010*/ 	.short	0x0000
        /*0012*/ 	.short	0x0000
        /*0014*/ 	.byte	0x00, 0xf0, 0x01, 0x20


	//----- nvinfo : EIATTR_AT_ENTRY_FRAGMENTS
	.align		4
.L_34:
        /*0018*/ 	.byte	0x04, 0x4f
        /*001a*/ 	.short	(.L_36 - .L_35)


	//   ....[0]....
.L_35:
        /*001c*/ 	.word	0x00000006


	//----- nvinfo : EIATTR_RESERVED_SMEM_USED
	.align		4
.L_36:
        /*0020*/ 	.byte	0x01, 0x41
	.zero		2


	//----- nvinfo : EIATTR_SPARSE_MMA_MASK
	.align		4
        /*0024*/ 	.byte	0x03, 0x50
        /*0026*/ 	.short	0x0000


	//----- nvinfo : EIATTR_TCGEN05_1CTA_USED
	.align		4
        /*0028*/ 	.byte	0x01, 0x51
	.zero		2


	//----- nvinfo : EIATTR_MAXREG_COUNT
	.align		4
        /*002c*/ 	.byte	0x03, 0x1b
        /*002e*/ 	.short	0x00ff


	//----- nvinfo : EIATTR_NUM_BARRIERS
	.align		4
        /*0030*/ 	.byte	0x02, 0x4c
        /*0032*/ 	.byte	0x07
	.zero		1


	//----- nvinfo : EIATTR_EXTERNS
	.align		4
        /*0034*/ 	.byte	0x04, 0x0f
        /*0036*/ 	.short	(.L_38 - .L_37)


	//   ....[0]....
	.align		4
.L_37:
        /*0038*/ 	.word	index@(__assertfail)


	//----- nvinfo : EIATTR_MERCURY_ISA_VERSION
	.align		4
.L_38:
        /*003c*/ 	.byte	0x03, 0x5f
        /*003e*/ 	.short	0x0101


	//----- nvinfo : EIATTR_INT_WARP_WIDE_INSTR_OFFSETS
	.align		4
        /*0040*/ 	.byte	0x04, 0x31
        /*0042*/ 	.short	(.L_40 - .L_39)


	//   ....[0]....
.L_39:
        /*0044*/ 	.word	0x00003dd0


	//   ....[1]....
        /*0048*/ 	.word	0x00003e00


	//   ....[2]....
        /*004c*/ 	.word	0x00003e20


	//   ....[3]....
        /*0050*/ 	.word	0x00004960


	//   ....[4]....
        /*0054*/ 	.word	0x000049d0


	//   ....[5]....
        /*0058*/ 	.word	0x00004ab0


	//   ....[6]....
        /*005c*/ 	.word	0x00004b30


	//   ....[7]....
        /*0060*/ 	.word	0x00004c30


	//   ....[8]....
        /*0064*/ 	.word	0x00004cb0


	//   ....[9]....
        /*0068*/ 	.word	0x00004da0


	//   ....[10]....
        /*006c*/ 	.word	0x00004e50


	//----- nvinfo : EIATTR_COOP_GROUP_MASK_REGIDS
	.align		4
.L_40:
        /*0070*/ 	.byte	0x04, 0x29
        /*0072*/ 	.short	(.L_42 - .L_41)


	//   ....[0]....
.L_41:
        /*0074*/ 	.word	0xffffffff


	//   ....[1]....
        /*0078*/ 	.word	0xffffffff


	//   ....[2]....
        /*007c*/ 	.word	0xffffffff


	//   ....[3]....
        /*0080*/ 	.word	0xffffffff


	//   ....[4]....
        /*0084*/ 	.word	0xffffffff


	//   ....[5]....
        /*0088*/ 	.word	0xffffffff


	//   ....[6]....
        /*008c*/ 	.word	0xffffffff


	//   ....[7]....
        /*0090*/ 	.word	0xffffffff


	//   ....[8]....
        /*0094*/ 	.word	0xffffffff


	//   ....[9]....
        /*0098*/ 	.word	0xffffffff


	//   ....[10]....
        /*009c*/ 	.word	0xffffffff


	//   ....[11]....
        /*00a0*/ 	.word	0xffffffff


	//   ....[12]....
        /*00a4*/ 	.word	0xffffffff


	//   ....[13]....
        /*00a8*/ 	.word	0xffffffff


	//----- nvinfo : EIATTR_COOP_GROUP_INSTR_OFFSETS
	.align		4
.L_42:
        /*00ac*/ 	.byte	0x04, 0x28
        /*00ae*/ 	.short	(.L_44 - .L_43)


	//   ....[0]....
.L_43:
        /*00b0*/ 	.word	0x00000080


	//   ....[1]....
        /*00b4*/ 	.word	0x000004f0


	//   ....[2]....
        /*00b8*/ 	.word	0x000006c0


	//   ....[3]....
        /*00bc*/ 	.word	0x00000860


	//   ....[4]....
        /*00c0*/ 	.word	0x00000960


	//   ....[5]....
        /*00c4*/ 	.word	0x00000ad0


	//   ....[6]....
        /*00c8*/ 	.word	0x00000c70


	//   ....[7]....
        /*00cc*/ 	.word	0x00000e20


	//   ....[8]....
        /*00d0*/ 	.word	0x000021c0


	//   ....[9]....
        /*00d4*/ 	.word	0x00003110


	//   ....[10]....
        /*00d8*/ 	.word	0x00003320


	//   ....[11]....
        /*00dc*/ 	.word	0x00003350


	//   ....[12]....
        /*00e0*/ 	.word	0x00003cb0


	//   ....[13]....
        /*00e4*/ 	.word	0x00003ee0


	//----- nvinfo : EIATTR_VRC_CTA_INIT_COUNT
	.align		4
.L_44:
        /*00e8*/ 	.byte	0x02, 0x4a
        /*00ea*/ 	.byte	0x80
	.zero		1


	//----- nvinfo : EIATTR_SYSCALL_OFFSETS
	.align		4
        /*00ec*/ 	.byte	0x04, 0x46
        /*00ee*/ 	.short	(.L_46 - .L_45)


	//   ....[0]....
.L_45:
        /*00f0*/ 	.word	0x00005ae0


	//   ....[1]....
        /*00f4*/ 	.word	0x00005c20


	//   ....[2]....
        /*00f8*/ 	.word	0x00006450


	//   ....[3]....
        /*00fc*/ 	.word	0x000071f0


	//   ....[4]....
        /*0100*/ 	.word	0x00007f40


	//   ....[5]....
        /*0104*/ 	.word	0x00008cb0


	//----- nvinfo : EIATTR_MBARRIER_INSTR_OFFSETS
	.align		4
.L_46:
        /*0108*/ 	.byte	0x04, 0x39
        /*010a*/ 	.short	(.L_48 - .L_47)


	//   ....[0]....
.L_47:
        /*010c*/ 	.word	0x00000610
        /*0110*/ 	.word	0x000000ff
        /*0114*/ 	.word	0x00000000
        /*0118*/ 	.short	0x0100
        /*011a*/ 	.byte	0x04
	.zero		1


	//   ....[1]....
        /*011c*/ 	.word	0x00000620
        /*0120*/ 	.word	0x000000ff
        /*0124*/ 	.word	0x00000028
        /*0128*/ 	.short	0x0100
        /*012a*/ 	.byte	0x04
	.zero		1


	//   ....[2]....
        /*012c*/ 	.word	0x00000630
        /*0130*/ 	.word	0x000000ff
        /*0134*/ 	.word	0x00000008
        /*0138*/ 	.short	0x0100
        /*013a*/ 	.byte	0x04
	.zero		1


	//   ....[3]....
        /*013c*/ 	.word	0x00000640
        /*0140*/ 	.word	0x000000ff
        /*0144*/ 	.word	0x00000030
        /*0148*/ 	.short	0x0100
        /*014a*/ 	.byte	0x04
	.zero		1


	//   ....[4]....
        /*014c*/ 	.word	0x00000650
        /*0150*/ 	.word	0x000000ff
        /*0154*/ 	.word	0x00000010
        /*0158*/ 	.short	0x0100
        /*015a*/ 	.byte	0x04
	.zero		1


	//   ....[5]....
        /*015c*/ 	.word	0x00000660
        /*0160*/ 	.word	0x000000ff
        /*0164*/ 	.word	0x00000038
        /*0168*/ 	.short	0x0100
        /*016a*/ 	.byte	0x04
	.zero		1


	//   ....[6]....
        /*016c*/ 	.word	0x00000670
        /*0170*/ 	.word	0x000000ff
        /*0174*/ 	.word	0x00000018
        /*0178*/ 	.short	0x0100
        /*017a*/ 	.byte	0x04
	.zero		1


	//   ....[7]....
        /*017c*/ 	.word	0x00000680
        /*0180*/ 	.word	0x000000ff
        /*0184*/ 	.word	0x00000040
        /*0188*/ 	.short	0x0100
        /*018a*/ 	.byte	0x04
	.zero		1


	//   ....[8]....
        /*018c*/ 	.word	0x00000690
        /*0190*/ 	.word	0x000000ff
        /*0194*/ 	.word	0x00000020
        /*0198*/ 	.short	0x0100
        /*019a*/ 	.byte	0x04
	.zero		1


	//   ....[9]....
        /*019c*/ 	.word	0x000006a0
        /*01a0*/ 	.word	0x000000ff
        /*01a4*/ 	.word	0x00000048
        /*01a8*/ 	.short	0x0100
        /*01aa*/ 	.byte	0x04
	.zero		1


	//   ....[10]....
        /*01ac*/ 	.word	0x000007d0
        /*01b0*/ 	.word	0x000000ff
        /*01b4*/ 	.word	0x00000050
        /*01b8*/ 	.short	0x0100
        /*01ba*/ 	.byte	0x04
	.zero		1


	//   ....[11]....
        /*01bc*/ 	.word	0x000007e0
        /*01c0*/ 	.word	0x000000ff
        /*01c4*/ 	.word	0x00000070
        /*01c8*/ 	.short	0x0100
        /*01ca*/ 	.byte	0x04
	.zero		1


	//   ....[12]....
        /*01cc*/ 	.word	0x000007f0
        /*01d0*/ 	.word	0x000000ff
        /*01d4*/ 	.word	0x00000058
        /*01d8*/ 	.short	0x0100
        /*01da*/ 	.byte	0x04
	.zero		1


	//   ....[13]....
        /*01dc*/ 	.word	0x00000800
        /*01e0*/ 	.word	0x000000ff
        /*01e4*/ 	.word	0x00000078
        /*01e8*/ 	.short	0x0100
        /*01ea*/ 	.byte	0x04
	.zero		1


	//   ....[14]....
        /*01ec*/ 	.word	0x00000810
        /*01f0*/ 	.word	0x000000ff
        /*01f4*/ 	.word	0x00000060
        /*01f8*/ 	.short	0x0100
        /*01fa*/ 	.byte	0x04
	.zero		1


	//   ....[15]....
        /*01fc*/ 	.word	0x00000820
        /*0200*/ 	.word	0x000000ff
        /*0204*/ 	.word	0x00000080
        /*0208*/ 	.short	0x0100
        /*020a*/ 	.byte	0x04
	.zero		1


	//   ....[16]....
        /*020c*/ 	.word	0x00000830
        /*0210*/ 	.word	0x000000ff
        /*0214*/ 	.word	0x00000068
        /*0218*/ 	.short	0x0100
        /*021a*/ 	.byte	0x04
	.zero		1


	//   ....[17]....
        /*021c*/ 	.word	0x00000840
        /*0220*/ 	.word	0x000000ff
        /*0224*/ 	.word	0x00000088
        /*0228*/ 	.short	0x0100
        /*022a*/ 	.byte	0x04
	.zero		1


	//   ....[18]....
        /*022c*/ 	.word	0x00000930
        /*0230*/ 	.word	0x000000ff
        /*0234*/ 	.word	0x00000090
        /*0238*/ 	.short	0x0100
        /*023a*/ 	.byte	0x06
	.zero		1


	//   ....[19]....
        /*023c*/ 	.word	0x00000940
        /*0240*/ 	.word	0x000000ff
        /*0244*/ 	.word	0x00000098
        /*0248*/ 	.short	0x0100
        /*024a*/ 	.byte	0x06
	.zero		1


	//   ....[20]....
        /*024c*/ 	.word	0x00000a80
        /*0250*/ 	.word	0x000000ff
        /*0254*/ 	.word	0x000000a0
        /*0258*/ 	.short	0x0100
        /*025a*/ 	.byte	0x06
	.zero		1


	//   ....[21]....
        /*025c*/ 	.word	0x00000a90
        /*0260*/ 	.word	0x000000ff
        /*0264*/ 	.word	0x000000b0
        /*0268*/ 	.short	0x0100
        /*026a*/ 	.byte	0x06
	.zero		1


	//   ....[22]....
        /*026c*/ 	.word	0x00000aa0
        /*0270*/ 	.word	0x000000ff
        /*0274*/ 	.word	0x000000a8
        /*0278*/ 	.short	0x0100
        /*027a*/ 	.byte	0x06
	.zero		1


	//   ....[23]....
        /*027c*/ 	.word	0x00000ab0
        /*0280*/ 	.word	0x000000ff
        /*0284*/ 	.word	0x000000b8
        /*0288*/ 	.short	0x0100
        /*028a*/ 	.byte	0x06
	.zero		1


	//   ....[24]....
        /*028c*/ 	.word	0x00000be0
        /*0290*/ 	.word	0x000000ff
        /*0294*/ 	.word	0x000000c0
        /*0298*/ 	.short	0x0100
        /*029a*/ 	.byte	0x04
	.zero		1


	//   ....[25]....
        /*029c*/ 	.word	0x00000bf0
        /*02a0*/ 	.word	0x000000ff
        /*02a4*/ 	.word	0x000000e0
        /*02a8*/ 	.short	0x0100
        /*02aa*/ 	.byte	0x04
	.zero		1


	//   ....[26]....
        /*02ac*/ 	.word	0x00000c00
        /*02b0*/ 	.word	0x000000ff
        /*02b4*/ 	.word	0x000000c8
        /*02b8*/ 	.short	0x0100
        /*02ba*/ 	.byte	0x04
	.zero		1


	//   ....[27]....
        /*02bc*/ 	.word	0x00000c10
        /*02c0*/ 	.word	0x000000ff
        /*02c4*/ 	.word	0x000000e8
        /*02c8*/ 	.short	0x0100
        /*02ca*/ 	.byte	0x04
	.zero		1


	//   ....[28]....
        /*02cc*/ 	.word	0x00000c20
        /*02d0*/ 	.word	0x000000ff
        /*02d4*/ 	.word	0x000000d0
        /*02d8*/ 	.short	0x0100
        /*02da*/ 	.byte	0x04
	.zero		1


	//   ....[29]....
        /*02dc*/ 	.word	0x00000c30
        /*02e0*/ 	.word	0x000000ff
        /*02e4*/ 	.word	0x000000f0
        /*02e8*/ 	.short	0x0100
        /*02ea*/ 	.byte	0x04
	.zero		1


	//   ....[30]....
        /*02ec*/ 	.word	0x00000c40
        /*02f0*/ 	.word	0x000000ff
        /*02f4*/ 	.word	0x000000d8
        /*02f8*/ 	.short	0x0100
        /*02fa*/ 	.byte	0x04
	.zero		1


	//   ....[31]....
        /*02fc*/ 	.word	0x00000c50
        /*0300*/ 	.word	0x000000ff
        /*0304*/ 	.word	0x000000f8
        /*0308*/ 	.short	0x0100
        /*030a*/ 	.byte	0x04
	.zero		1


	//   ....[32]....
        /*030c*/ 	.word	0x00000d40
        /*0310*/ 	.word	0x000000ff
        /*0314*/ 	.word	0x00000100
        /*0318*/ 	.short	0x0100
        /*031a*/ 	.byte	0x04
	.zero		1


	//   ....[33]....
        /*031c*/ 	.word	0x00000d50
        /*0320*/ 	.word	0x000000ff
        /*0324*/ 	.word	0x00000110
        /*0328*/ 	.short	0x0100
        /*032a*/ 	.byte	0x04
	.zero		1


	//   ....[34]....
        /*032c*/ 	.word	0x00000d60
        /*0330*/ 	.word	0x000000ff
        /*0334*/ 	.word	0x00000108
        /*0338*/ 	.short	0x0100
        /*033a*/ 	.byte	0x04
	.zero		1


	//   ....[35]....
        /*033c*/ 	.word	0x00000d70
        /*0340*/ 	.word	0x000000ff
        /*0344*/ 	.word	0x00000118
        /*0348*/ 	.short	0x0100
        /*034a*/ 	.byte	0x04
	.zero		1


	//   ....[36]....
        /*034c*/ 	.word	0x00001a10
        /*0350*/ 	.word	0x00000000
        /*0354*/ 	.word	0x00000110
        /*0358*/ 	.short	0x010a
        /*035a*/ 	.byte	0xff
	.zero		1


	//   ....[37]....
        /*035c*/ 	.word	0x00001a40
        /*0360*/ 	.word	0x00000000
        /*0364*/ 	.word	0x00000100
        /*0368*/ 	.short	0x0101
        /*036a*/ 	.byte	0xff
	.zero		1


	//   ....[38]....
        /*036c*/ 	.word	0x00001b20
        /*0370*/ 	.word	0x000000ff
        /*0374*/ 	.word	0x00000028
        /*0378*/ 	.short	0x010a
        /*037a*/ 	.byte	0x04
	.zero		1


	//   ....[39]....
        /*037c*/ 	.word	0x00001ba0
        /*0380*/ 	.word	0x000000ff
        /*0384*/ 	.word	0x00000028
        /*0388*/ 	.short	0x010a
        /*038a*/ 	.byte	0x21
	.zero		1


	//   ....[40]....
        /*038c*/ 	.word	0x00001d30
        /*0390*/ 	.word	0x000000ff
        /*0394*/ 	.word	0x00000028
        /*0398*/ 	.short	0x010a
        /*039a*/ 	.byte	0x08
	.zero		1


	//   ....[41]....
        /*039c*/ 	.word	0x00001e60
        /*03a0*/ 	.word	0x000000ff
        /*03a4*/ 	.word	0x00000098
        /*03a8*/ 	.short	0x0101
        /*03aa*/ 	.byte	0x06
	.zero		1


	//   ....[42]....
        /*03ac*/ 	.word	0x00001e80
        /*03b0*/ 	.word	0x000000ff
        /*03b4*/ 	.word	0x00000028
        /*03b8*/ 	.short	0x010a
        /*03ba*/ 	.byte	0x04
	.zero		1


	//   ....[43]....
        /*03bc*/ 	.word	0x00001f00
        /*03c0*/ 	.word	0x000000ff
        /*03c4*/ 	.word	0x00000028
        /*03c8*/ 	.short	0x010a
        /*03ca*/ 	.byte	0x11
	.zero		1


	//   ....[44]....
        /*03cc*/ 	.word	0x00002090
        /*03d0*/ 	.word	0x000000ff
        /*03d4*/ 	.word	0x00000028
        /*03d8*/ 	.short	0x010a
        /*03da*/ 	.byte	0x07
	.zero		1


	//   ....[45]....
        /*03dc*/ 	.word	0x000021f0
        /*03e0*/ 	.word	0x00000003
        /*03e4*/ 	.word	0x000000a0
        /*03e8*/ 	.short	0x010a
        /*03ea*/ 	.byte	0xff
	.zero		1


	//   ....[46]....
        /*03ec*/ 	.word	0x00002340
        /*03f0*/ 	.word	0x00000000
        /*03f4*/ 	.word	0x00000000
        /*03f8*/ 	.short	0x0101
        /*03fa*/ 	.byte	0xff
	.zero		1


	//   ....[47]....
        /*03fc*/ 	.word	0x00002900
        /*0400*/ 	.word	0x000000ff
        /*0404*/ 	.word	0x00000000
        /*0408*/ 	.short	0x010a
        /*040a*/ 	.byte	0x04
	.zero		1


	//   ....[48]....
        /*040c*/ 	.word	0x00002990
        /*0410*/ 	.word	0x000000ff
        /*0414*/ 	.word	0x00000000
        /*0418*/ 	.short	0x010a
        /*041a*/ 	.byte	0x05
	.zero		1


	//   ....[49]....
        /*041c*/ 	.word	0x00002a20
        /*0420*/ 	.word	0x000000ff
        /*0424*/ 	.word	0x00000000
        /*0428*/ 	.short	0x010a
        /*042a*/ 	.byte	0x05
	.zero		1


	//   ....[50]....
        /*042c*/ 	.word	0x00002ab0
        /*0430*/ 	.word	0x000000ff
        /*0434*/ 	.word	0x00000000
        /*0438*/ 	.short	0x010a
        /*043a*/ 	.byte	0x05
	.zero		1


	//   ....[51]....
        /*043c*/ 	.word	0x00002b50
        /*0440*/ 	.word	0x00000000
        /*0444*/ 	.word	0x00000000
        /*0448*/ 	.short	0x010a
        /*044a*/ 	.byte	0xff
	.zero		1


	//   ....[52]....
        /*044c*/ 	.word	0x00002c70
        /*0450*/ 	.word	0x00000002
        /*0454*/ 	.word	0x00000100
        /*0458*/ 	.short	0x010a
        /*045a*/ 	.byte	0xff
	.zero		1


	//   ....[53]....
        /*045c*/ 	.word	0x00002ce0
        /*0460*/ 	.word	0x00000002
        /*0464*/ 	.word	0x00000000
        /*0468*/ 	.short	0x0101
        /*046a*/ 	.byte	0xff
	.zero		1


	//   ....[54]....
        /*046c*/ 	.word	0x00002d00
        /*0470*/ 	.word	0x000000ff
        /*0474*/ 	.word	0x000000b0
        /*0478*/ 	.short	0x010a
        /*047a*/ 	.byte	0x04
	.zero		1


	//   ....[55]....
        /*047c*/ 	.word	0x00002e20
        /*0480*/ 	.word	0x00000002
        /*0484*/ 	.word	0x000000a0
        /*0488*/ 	.short	0x010a
        /*048a*/ 	.byte	0xff
	.zero		1


	//   ....[56]....
        /*048c*/ 	.word	0x00002f20
        /*0490*/ 	.word	0x00000002
        /*0494*/ 	.word	0x00000000
        /*0498*/ 	.short	0x0101
        /*049a*/ 	.byte	0xff
	.zero		1


	//   ....[57]....
        /*049c*/ 	.word	0x00002fb0
        /*04a0*/ 	.word	0x000000ff
        /*04a4*/ 	.word	0x000000b0
        /*04a8*/ 	.short	0x0106
        /*04aa*/ 	.byte	0x04
	.zero		1


	//   ....[58]....
        /*04ac*/ 	.word	0x00002fd0
        /*04b0*/ 	.word	0x000000ff
        /*04b4*/ 	.word	0x000000b0
        /*04b8*/ 	.short	0x010a
        /*04ba*/ 	.byte	0x04
	.zero		1


	//   ....[59]....
        /*04bc*/ 	.word	0x00003060
        /*04c0*/ 	.word	0x000000ff
        /*04c4*/ 	.word	0x000000b0
        /*04c8*/ 	.short	0x0106
        /*04ca*/ 	.byte	0x07
	.zero		1


	//   ....[60]....
        /*04cc*/ 	.word	0x000030a0
        /*04d0*/ 	.word	0x00000000
        /*04d4*/ 	.word	0x000000b0
        /*04d8*/ 	.short	0x010a
        /*04da*/ 	.byte	0xff
	.zero		1


	//   ....[61]....
        /*04dc*/ 	.word	0x00003590
        /*04e0*/ 	.word	0x00000000
        /*04e4*/ 	.word	0x000000a0
        /*04e8*/ 	.short	0x010a
        /*04ea*/ 	.byte	0xff
	.zero		1


	//   ....[62]....
        /*04ec*/ 	.word	0x00003690
        /*04f0*/ 	.word	0x00000003
        /*04f4*/ 	.word	0x00000000
        /*04f8*/ 	.short	0x0101
        /*04fa*/ 	.byte	0xff
	.zero		1


	//   ....[63]....
        /*04fc*/ 	.word	0x000036a0
        /*0500*/ 	.word	0x000000ff
        /*0504*/ 	.word	0x00000000
        /*0508*/ 	.short	0x010a
        /*050a*/ 	.byte	0x04
	.zero		1


	//   ....[64]....
        /*050c*/ 	.word	0x000036c0
        /*0510*/ 	.word	0x000000ff
        /*0514*/ 	.word	0x000000e0
        /*0518*/ 	.short	0x010a
        /*051a*/ 	.byte	0x13
	.zero		1


	//   ....[65]....
        /*051c*/ 	.word	0x00003800
        /*0520*/ 	.word	0x000000ff
        /*0524*/ 	.word	0x00000000
        /*0528*/ 	.short	0x010a
        /*052a*/ 	.byte	0x06
	.zero		1


	//   ....[66]....
        /*052c*/ 	.word	0x00003900
        /*0530*/ 	.word	0x000000ff
        /*0534*/ 	.word	0x00000000
        /*0538*/ 	.short	0x010a
        /*053a*/ 	.byte	0x04
	.zero		1


	//   ....[67]....
        /*053c*/ 	.word	0x00003ae0
        /*0540*/ 	.word	0x000000ff
        /*0544*/ 	.word	0x00000000
        /*0548*/ 	.short	0x010a
        /*054a*/ 	.byte	0x04
	.zero		1


	//   ....[68]....
        /*054c*/ 	.word	0x00003b70
        /*0550*/ 	.word	0x000000ff
        /*0554*/ 	.word	0x00000000
        /*0558*/ 	.short	0x010a
        /*055a*/ 	.byte	0x05
	.zero		1


	//   ....[69]....
        /*055c*/ 	.word	0x00003c00
        /*0560*/ 	.word	0x000000ff
        /*0564*/ 	.word	0x00000000
        /*0568*/ 	.short	0x010a
        /*056a*/ 	.byte	0x05
	.zero		1


	//   ....[70]....
        /*056c*/ 	.word	0x00003c90
        /*0570*/ 	.word	0x000000ff
        /*0574*/ 	.word	0x00000000
        /*0578*/ 	.short	0x010a
        /*057a*/ 	.byte	0x04
	.zero		1


	//   ....[71]....
        /*057c*/ 	.word	0x00004160
        /*0580*/ 	.word	0x0000000c
        /*0584*/ 	.word	0x000000a0
        /*0588*/ 	.short	0x010a
        /*058a*/ 	.byte	0xff
	.zero		1


	//   ....[72]....
        /*058c*/ 	.word	0x000042d0
        /*0590*/ 	.word	0x00000000
        /*0594*/ 	.word	0x00000000
        /*0598*/ 	.short	0x0101
        /*059a*/ 	.byte	0xff
	.zero		1


	//   ....[73]....
        /*059c*/ 	.word	0x00004760
        /*05a0*/ 	.word	0x000000ff
        /*05a4*/ 	.word	0x00000098
        /*05a8*/ 	.short	0x010a
        /*05aa*/ 	.byte	0x15
	.zero		1


	//   ....[74]....
        /*05ac*/ 	.word	0x000048e0
        /*05b0*/ 	.word	0x000000ff
        /*05b4*/ 	.word	0x00000070
        /*05b8*/ 	.short	0x010a
        /*05ba*/ 	.byte	0x15
	.zero		1


	//   ....[75]....
        /*05bc*/ 	.word	0x00004a60
        /*05c0*/ 	.word	0x000000ff
        /*05c4*/ 	.word	0x00000050
        /*05c8*/ 	.short	0x010b
        /*05ca*/ 	.byte	0x15
	.zero		1


	//   ....[76]....
        /*05cc*/ 	.word	0x00004a70
        /*05d0*/ 	.word	0x000000ff
        /*05d4*/ 	.word	0x00000000
        /*05d8*/ 	.short	0x0101
        /*05da*/ 	.byte	0x06
	.zero		1


	//   ....[77]....
        /*05dc*/ 	.word	0x00004a80
        /*05e0*/ 	.word	0x000000ff
        /*05e4*/ 	.word	0x00000078
        /*05e8*/ 	.short	0x010a
        /*05ea*/ 	.byte	0x15
	.zero		1


	//   ....[78]....
        /*05ec*/ 	.word	0x00004be0
        /*05f0*/ 	.word	0x000000ff
        /*05f4*/ 	.word	0x00000058
        /*05f8*/ 	.short	0x010b
        /*05fa*/ 	.byte	0x15
	.zero		1


	//   ....[79]....
        /*05fc*/ 	.word	0x00004bf0
        /*0600*/ 	.word	0x000000ff
        /*0604*/ 	.word	0x00000000
        /*0608*/ 	.short	0x0101
        /*060a*/ 	.byte	0x06
	.zero		1


	//   ....[80]....
        /*060c*/ 	.word	0x00004c00
        /*0610*/ 	.word	0x000000ff
        /*0614*/ 	.word	0x00000080
        /*0618*/ 	.short	0x010a
        /*061a*/ 	.byte	0x15
	.zero		1


	//   ....[81]....
        /*061c*/ 	.word	0x00004d50
        /*0620*/ 	.word	0x000000ff
        /*0624*/ 	.word	0x00000060
        /*0628*/ 	.short	0x010b
        /*062a*/ 	.byte	0x15
	.zero		1


	//   ....[82]....
        /*062c*/ 	.word	0x00004d60
        /*0630*/ 	.word	0x000000ff
        /*0634*/ 	.word	0x00000000
        /*0638*/ 	.short	0x0101
        /*063a*/ 	.byte	0x06
	.zero		1


	//   ....[83]....
        /*063c*/ 	.word	0x00004d70
        /*0640*/ 	.word	0x000000ff
        /*0644*/ 	.word	0x00000088
        /*0648*/ 	.short	0x010a
        /*064a*/ 	.byte	0x15
	.zero		1


	//   ....[84]....
        /*064c*/ 	.word	0x00004f70
        /*0650*/ 	.word	0x000000ff
        /*0654*/ 	.word	0x00000068
        /*0658*/ 	.short	0x010b
        /*065a*/ 	.byte	0x15
	.zero		1


	//   ....[85]....
        /*065c*/ 	.word	0x00004f80
        /*0660*/ 	.word	0x000000ff
        /*0664*/ 	.word	0x00000000
        /*0668*/ 	.short	0x0101
        /*066a*/ 	.byte	0x25
	.zero		1


	//   ....[86]....
        /*066c*/ 	.word	0x00004fb0
        /*0670*/ 	.word	0x000000ff
        /*0674*/ 	.word	0x00000070
        /*0678*/ 	.short	0x010a
        /*067a*/ 	.byte	0x15
	.zero		1


	//   ....[87]....
        /*067c*/ 	.word	0x00004fd0
        /*0680*/ 	.word	0x000000ff
        /*0684*/ 	.word	0x00000078
        /*0688*/ 	.short	0x010a
        /*068a*/ 	.byte	0x15
	.zero		1


	//   ....[88]....
        /*068c*/ 	.word	0x00004ff0
        /*0690*/ 	.word	0x000000ff
        /*0694*/ 	.word	0x00000080
        /*0698*/ 	.short	0x010a
        /*069a*/ 	.byte	0x15
	.zero		1


	//   ....[89]....
        /*069c*/ 	.word	0x00005030
        /*06a0*/ 	.word	0x00000000
        /*06a4*/ 	.word	0x00000088
        /*06a8*/ 	.short	0x010a
        /*06aa*/ 	.byte	0xff
	.zero		1


	//   ....[90]....
        /*06ac*/ 	.word	0x00005370
        /*06b0*/ 	.word	0x00000003
        /*06b4*/ 	.word	0x000000a0
        /*06b8*/ 	.short	0x010a
        /*06ba*/ 	.byte	0xff
	.zero		1


	//   ....[91]....
        /*06bc*/ 	.word	0x000054f0
        /*06c0*/ 	.word	0x00000000
        /*06c4*/ 	.word	0x00000000
        /*06c8*/ 	.short	0x0101
        /*06ca*/ 	.byte	0xff
	.zero		1


	//   ....[92]....
        /*06cc*/ 	.word	0x00006010
        /*06d0*/ 	.word	0x00000002
        /*06d4*/ 	.word	0x00000050
        /*06d8*/ 	.short	0x010a
        /*06da*/ 	.byte	0xff
	.zero		1


	//   ....[93]....
        /*06dc*/ 	.word	0x00006050
        /*06e0*/ 	.word	0x00000034
        /*06e4*/ 	.word	0x000000c0
        /*06e8*/ 	.short	0x010a
        /*06ea*/ 	.byte	0xff
	.zero		1


	//   ....[94]....
        /*06ec*/ 	.word	0x00006190
        /*06f0*/ 	.word	0x00000002
        /*06f4*/ 	.word	0x00000050
        /*06f8*/ 	.short	0x010a
        /*06fa*/ 	.byte	0xff
	.zero		1


	//   ....[95]....
        /*06fc*/ 	.word	0x000062b0
        /*0700*/ 	.word	0x00000000
        /*0704*/ 	.word	0x00000000
        /*0708*/ 	.short	0x0101
        /*070a*/ 	.byte	0xff
	.zero		1


	//   ....[96]....
        /*070c*/ 	.word	0x00006330
        /*0710*/ 	.word	0x00000034
        /*0714*/ 	.word	0x000000c0
        /*0718*/ 	.short	0x010a
        /*071a*/ 	.byte	0xff
	.zero		1


	//   ....[97]....
        /*071c*/ 	.word	0x00006ea0
        /*0720*/ 	.word	0x00000000
        /*0724*/ 	.word	0x00000050
        /*0728*/ 	.short	0x010a
        /*072a*/ 	.byte	0xff
	.zero		1


	//   ....[98]....
        /*072c*/ 	.word	0x00006f50
        /*0730*/ 	.word	0x00000000
        /*0734*/ 	.word	0x00000050
        /*0738*/ 	.short	0x010a
        /*073a*/ 	.byte	0xff
	.zero		1


	//   ....[99]....
        /*073c*/ 	.word	0x00007070
        /*0740*/ 	.word	0x00000000
        /*0744*/ 	.word	0x00000000
        /*0748*/ 	.short	0x0101
        /*074a*/ 	.byte	0xff
	.zero		1


	//   ....[100]....
        /*074c*/ 	.word	0x00007be0
        /*0750*/ 	.word	0x00000000
        /*0754*/ 	.word	0x00000050
        /*0758*/ 	.short	0x010a
        /*075a*/ 	.byte	0xff
	.zero		1


	//   ....[101]....
        /*075c*/ 	.word	0x00007c90
        /*0760*/ 	.word	0x00000000
        /*0764*/ 	.word	0x00000050
        /*0768*/ 	.short	0x010a
        /*076a*/ 	.byte	0xff
	.zero		1


	//   ....[102]....
        /*076c*/ 	.word	0x00007dc0
        /*0770*/ 	.word	0x00000000
        /*0774*/ 	.word	0x00000000
        /*0778*/ 	.short	0x0101
        /*077a*/ 	.byte	0xff
	.zero		1


	//   ....[103]....
        /*077c*/ 	.word	0x00008960
        /*0780*/ 	.word	0x00000000
        /*0784*/ 	.word	0x00000050
        /*0788*/ 	.short	0x010a
        /*078a*/ 	.byte	0xff
	.zero		1


	//   ....[104]....
        /*078c*/ 	.word	0x00008a10
        /*0790*/ 	.word	0x00000000
        /*0794*/ 	.word	0x00000050
        /*0798*/ 	.short	0x010a
        /*079a*/ 	.byte	0xff
	.zero		1


	//   ....[105]....
        /*079c*/ 	.word	0x00008b30
        /*07a0*/ 	.word	0x00000000
        /*07a4*/ 	.word	0x00000000
        /*07a8*/ 	.short	0x0101
        /*07aa*/ 	.byte	0xff
	.zero		1


	//   ....[106]....
        /*07ac*/ 	.word	0x00008f40
        /*07b0*/ 	.word	0x000000ff
        /*07b4*/ 	.word	0x00000000
        /*07b8*/ 	.short	0x0101
        /*07ba*/ 	.byte	0x04
	.zero		1


	//   ....[107]....
        /*07bc*/ 	.word	0x00009840
        /*07c0*/ 	.word	0x00000000
        /*07c4*/ 	.word	0x00000110
        /*07c8*/ 	.short	0x010a
        /*07ca*/ 	.byte	0xff
	.zero		1


	//   ....[108]....
        /*07cc*/ 	.word	0x000098a0
        /*07d0*/ 	.word	0x00000000
        /*07d4*/ 	.word	0x00000028
        /*07d8*/ 	.short	0x010a
        /*07da*/ 	.byte	0xff
	.zero		1


	//   ....[109]....
        /*07dc*/ 	.word	0x00009900
        /*07e0*/ 	.word	0x00000000
        /*07e4*/ 	.word	0x00000028
        /*07e8*/ 	.short	0x010a
        /*07ea*/ 	.byte	0xff
	.zero		1


	//   ....[110]....
        /*07ec*/ 	.word	0x00009950
        /*07f0*/ 	.word	0x00000003
        /*07f4*/ 	.word	0x000000a0
        /*07f8*/ 	.short	0x010a
        /*07fa*/ 	.byte	0xff
	.zero		1


	//   ....[111]....
        /*07fc*/ 	.word	0x000099b0
        /*0800*/ 	.word	0x00000000
        /*0804*/ 	.word	0x00000000
        /*0808*/ 	.short	0x010a
        /*080a*/ 	.byte	0xff
	.zero		1


	//   ....[112]....
        /*080c*/ 	.word	0x00009a10
        /*0810*/ 	.word	0x00000000
        /*0814*/ 	.word	0x00000000
        /*0818*/ 	.short	0x010a
        /*081a*/ 	.byte	0xff
	.zero		1


	//   ....[113]....
        /*081c*/ 	.word	0x00009a70
        /*0820*/ 	.word	0x00000000
        /*0824*/ 	.word	0x00000000
        /*0828*/ 	.short	0x010a
        /*082a*/ 	.byte	0xff
	.zero		1


	//   ....[114]....
        /*082c*/ 	.word	0x00009ad0
        /*0830*/ 	.word	0x00000000
        /*0834*/ 	.word	0x00000000
        /*0838*/ 	.short	0x010a
        /*083a*/ 	.byte	0xff
	.zero		1


	//   ....[115]....
        /*083c*/ 	.word	0x00009b20
        /*0840*/ 	.word	0x00000002
        /*0844*/ 	.word	0x00000100
        /*0848*/ 	.short	0x010a
        /*084a*/ 	.byte	0xff
	.zero		1


	//   ....[116]....
        /*084c*/ 	.word	0x00009b80
        /*0850*/ 	.word	0x00000002
        /*0854*/ 	.word	0x000000b0
        /*0858*/ 	.short	0x010a
        /*085a*/ 	.byte	0xff
	.zero		1


	//   ....[117]....
        /*085c*/ 	.word	0x00009bd0
        /*0860*/ 	.word	0x00000002
        /*0864*/ 	.word	0x000000a0
        /*0868*/ 	.short	0x010a
        /*086a*/ 	.byte	0xff
	.zero		1


	//   ....[118]....
        /*086c*/ 	.word	0x00009c30
        /*0870*/ 	.word	0x00000000
        /*0874*/ 	.word	0x000000b0
        /*0878*/ 	.short	0x010a
        /*087a*/ 	.byte	0xff
	.zero		1


	//   ....[119]....
        /*087c*/ 	.word	0x00009c80
        /*0880*/ 	.word	0x00000000
        /*0884*/ 	.word	0x000000a0
        /*0888*/ 	.short	0x010a
        /*088a*/ 	.byte	0xff
	.zero		1


	//   ....[120]....
        /*088c*/ 	.word	0x00009ce0
        /*0890*/ 	.word	0x00000002
        /*0894*/ 	.word	0x000000e0
        /*0898*/ 	.short	0x010a
        /*089a*/ 	.byte	0xff
	.zero		1


	//   ....[121]....
        /*089c*/ 	.word	0x00009d40
        /*08a0*/ 	.word	0x00000000
        /*08a4*/ 	.word	0x00000000
        /*08a8*/ 	.short	0x010a
        /*08aa*/ 	.byte	0xff
	.zero		1


	//   ....[122]....
        /*08ac*/ 	.word	0x00009da0
        /*08b0*/ 	.word	0x00000000
        /*08b4*/ 	.word	0x00000000
        /*08b8*/ 	.short	0x010a
        /*08ba*/ 	.byte	0xff
	.zero		1


	//   ....[123]....
        /*08bc*/ 	.word	0x00009e00
        /*08c0*/ 	.word	0x00000000
        /*08c4*/ 	.word	0x00000000
        /*08c8*/ 	.short	0x010a
        /*08ca*/ 	.byte	0xff
	.zero		1


	//   ....[124]....
        /*08cc*/ 	.word	0x00009e60
        /*08d0*/ 	.word	0x00000000
        /*08d4*/ 	.word	0x00000000
        /*08d8*/ 	.short	0x010a
        /*08da*/ 	.byte	0xff
	.zero		1


	//   ....[125]....
        /*08dc*/ 	.word	0x00009ec0
        /*08e0*/ 	.word	0x00000000
        /*08e4*/ 	.word	0x00000000
        /*08e8*/ 	.short	0x010a
        /*08ea*/ 	.byte	0xff
	.zero		1


	//   ....[126]....
        /*08ec*/ 	.word	0x00009f10
        /*08f0*/ 	.word	0x0000000c
        /*08f4*/ 	.word	0x000000a0
        /*08f8*/ 	.short	0x010a
        /*08fa*/ 	.byte	0xff
	.zero		1


	//   ....[127]....
        /*08fc*/ 	.word	0x00009f70
        /*0900*/ 	.word	0x00000000
        /*0904*/ 	.word	0x00000098
        /*0908*/ 	.short	0x010a
        /*090a*/ 	.byte	0xff
	.zero		1


	//   ....[128]....
        /*090c*/ 	.word	0x00009fd0
        /*0910*/ 	.word	0x00000000
        /*0914*/ 	.word	0x00000070
        /*0918*/ 	.short	0x010a
        /*091a*/ 	.byte	0xff
	.zero		1


	//   ....[129]....
        /*091c*/ 	.word	0x0000a030
        /*0920*/ 	.word	0x00000000
        /*0924*/ 	.word	0x00000078
        /*0928*/ 	.short	0x010a
        /*092a*/ 	.byte	0xff
	.zero		1


	//   ....[130]....
        /*092c*/ 	.word	0x0000a090
        /*0930*/ 	.word	0x00000000
        /*0934*/ 	.word	0x00000080
        /*0938*/ 	.short	0x010a
        /*093a*/ 	.byte	0xff
	.zero		1


	//   ....[131]....
        /*093c*/ 	.word	0x0000a0f0
        /*0940*/ 	.word	0x00000000
        /*0944*/ 	.word	0x00000088
        /*0948*/ 	.short	0x010a
        /*094a*/ 	.byte	0xff
	.zero		1


	//   ....[132]....
        /*094c*/ 	.word	0x0000a150
        /*0950*/ 	.word	0x00000000
        /*0954*/ 	.word	0x00000070
        /*0958*/ 	.short	0x010a
        /*095a*/ 	.byte	0xff
	.zero		1


	//   ....[133]....
        /*095c*/ 	.word	0x0000a1b0
        /*0960*/ 	.word	0x00000000
        /*0964*/ 	.word	0x00000078
        /*0968*/ 	.short	0x010a
        /*096a*/ 	.byte	0xff
	.zero		1


	//   ....[134]....
        /*096c*/ 	.word	0x0000a210
        /*0970*/ 	.word	0x00000000
        /*0974*/ 	.word	0x00000080
        /*0978*/ 	.short	0x010a
        /*097a*/ 	.byte	0xff
	.zero		1


	//   ....[135]....
        /*097c*/ 	.word	0x0000a260
        /*0980*/ 	.word	0x00000003
        /*0984*/ 	.word	0x000000a0
        /*0988*/ 	.short	0x010a
        /*098a*/ 	.byte	0xff
	.zero		1


	//   ....[136]....
        /*098c*/ 	.word	0x0000a2b0
        /*0990*/ 	.word	0x00000002
        /*0994*/ 	.word	0x00000050
        /*0998*/ 	.short	0x010a
        /*099a*/ 	.byte	0xff
	.zero		1


	//   ....[137]....
        /*099c*/ 	.word	0x0000a300
        /*09a0*/ 	.word	0x00000034
        /*09a4*/ 	.word	0x000000c0
        /*09a8*/ 	.short	0x010a
        /*09aa*/ 	.byte	0xff
	.zero		1


	//   ....[138]....
        /*09ac*/ 	.word	0x0000a350
        /*09b0*/ 	.word	0x00000000
        /*09b4*/ 	.word	0x00000050
        /*09b8*/ 	.short	0x010a
        /*09ba*/ 	.byte	0xff
	.zero		1


	//   ....[139]....
        /*09bc*/ 	.word	0x0000a3a0
        /*09c0*/ 	.word	0x00000000
        /*09c4*/ 	.word	0x00000050
        /*09c8*/ 	.short	0x010a
        /*09ca*/ 	.byte	0xff
	.zero		1


	//   ....[140]....
        /*09cc*/ 	.word	0x0000a3f0
        /*09d0*/ 	.word	0x00000000
        /*09d4*/ 	.word	0x00000050
        /*09d8*/ 	.short	0x010a
        /*09da*/ 	.byte	0xff
	.zero		1


	//----- nvinfo : EIATTR_NUM_MBARRIERS
	.align		4
.L_48:
        /*09dc*/ 	.byte	0x03, 0x38
        /*09de*/ 	.short	0x0024


	//----- nvinfo : EIATTR_EXIT_INSTR_OFFSETS
	.align		4
        /*09e0*/ 	.byte	0x04, 0x1c
        /*09e2*/ 	.short	(.L_50 - .L_49)


	//   ....[0]....
.L_49:
        /*09e4*/ 	.word	0x00002b80


	//   ....[1]....
        /*09e8*/ 	.word	0x00003070


	//   ....[2]....
        /*09ec*/ 	.word	0x000030d0


	//   ....[3]....
        /*09f0*/ 	.word	0x00003ef0


	//   ....[4]....
        /*09f4*/ 	.word	0x00005060


	//   ....[5]....
        /*09f8*/ 	.word	0x000050a0


	//   ....[6]....
        /*09fc*/ 	.word	0x00009830


	//----- nvinfo : EIATTR_MAX_THREADS
	.align		4
.L_50:
        /*0a00*/ 	.byte	0x04, 0x05
        /*0a02*/ 	.short	(.L_52 - .L_51)
.L_51:
        /*0a04*/ 	.word	0x00000100
        /*0a08*/ 	.word	0x00000001
        /*0a0c*/ 	.word	0x00000001


	//----- nvinfo : EIATTR_CRS_STACK_SIZE
	.align		4
.L_52:
        /*0a10*/ 	.byte	0x04, 0x1e
        /*0a12*/ 	.short	(.L_54 - .L_53)
.L_53:
        /*0a14*/ 	.word	0x00000000


	//----- nvinfo : EIATTR_CBANK_PARAM_SIZE
	.align		4
.L_54:
        /*0a18*/ 	.byte	0x03, 0x19
        /*0a1a*/ 	.short	0x0800


	//----- nvinfo : EIATTR_PARAM_CBANK
	.align		4
        /*0a1c*/ 	.byte	0x04, 0x0a
        /*0a1e*/ 	.short	(.L_56 - .L_55)
	.align		4
.L_55:
        /*0a20*/ 	.word	index@(.nv.constant0._ZN7cutlass13device_kernelINS_4gemm6kernel13GemmUniversalIN4cute5tupleIJiiiiEEENS1_10collective13CollectiveMmaINS1_35MainloopSm100TmaUmmaWarpSpecializedILi5ELi2ELi4ENS5_IJNS4_1CILi2EEESB_NSA_ILi1EEEEEEEENS5_IJNSA_ILi64EEENSA_ILi256EEENSA_ILi32EEEEEEaNS5_IJlSC_lEEEaSJ_NS4_8TiledMMAINS4_8MMA_AtomIJNS4_15SM100_MMA_S8_SSIaaiLi64ELi256ELNS4_4UMMA5MajorE0ELSO_0ELNSN_8SaturateE0EEEEEENS4_6LayoutINS5_IJSC_SC_SC_EEENS5_IJNSA_ILi0EEESU_SU_EEEEENS5_IJNS4_10UnderscoreESX_SX_EEEEENS4_23SM90_TMA_LOAD_MULTICASTENS4_14ComposedLayoutINS4_7SwizzleILi1ELi4ELi3EEENS4_18smem_ptr_flag_bitsILi8EEENSS_INS5_IJNSA_ILi8EEESH_EEENS5_IJSH_SC_EEEEEEEvNS4_8identityES10_S1A_vS1B_EENS_8epilogue10collective18CollectiveEpilogueINS1D_23Sm100TmaWarpSpecializedILi4ELi2ELi32ELb0ELb0EEEJSI_NS5_IJNSS_ISF_SC_EES1I_EEEaSJ_aSJ_NS1D_6fusion15FusionCallbacksIS1H_NS1K_17LinearCombinationIaiaiLNS_15FloatRoundStyleE2EEESI_S1J_JEEENS4_5SM1004TMEM4LOAD26SM100_TMEM_LOAD_16dp32b32xENS4_13SM90_TMA_LOADENS11_INS12_ILi2ELi4ELi3EEES15_NSS_INS5_IJS16_SF_EEENS5_IJSF_SC_EEEEEEENS4_39AutoVectorizingCopyWithAssumedAlignmentILi128EEENS4_14SM90_TMA_STOREES1Z_S21_S21_EEEvvEEEEvNT_6ParamsE)
        /*0a24*/ 	.short	0x0380
        /*0a26*/ 	.short	0x0800


	//----- nvinfo : EIATTR_SW_WAR
	.align		4
.L_56:
        /*0a28*/ 	.byte	0x04, 0x36
        /*0a2a*/ 	.short	(.L_58 - .L_57)
.L_57:
        /*0a2c*/ 	.word	0x00000008
.L_58:


//--------------------- .nv.callgraph             --------------------------
	.section	.nv.callgraph,"",@"SHT_CUDA_CALLGRAPH"
	.align	4
	.sectionentsize	8
	.align		4
        /*0000*/ 	.word	0x00000000
	.align		4
        /*0004*/ 	.word	0xffffffff
	.align		4
        /*0008*/ 	.word	index@(_ZN7cutlass13device_kernelINS_4gemm6kernel13GemmUniversalIN4cute5tupleIJiiiiEEENS1_10collective13CollectiveMmaINS1_35MainloopSm100TmaUmmaWarpSpecializedILi5ELi2ELi4ENS5_IJNS4_1CILi2EEESB_NSA_ILi1EEEEEEEENS5_IJNSA_ILi64EEENSA_ILi256EEENSA_ILi32EEEEEEaNS5_IJlSC_lEEEaSJ_NS4_8TiledMMAINS4_8MMA_AtomIJNS4_15SM100_MMA_S8_SSIaaiLi64ELi256ELNS4_4UMMA5MajorE0ELSO_0ELNSN_8SaturateE0EEEEEENS4_6LayoutINS5_IJSC_SC_SC_EEENS5_IJNSA_ILi0EEESU_SU_EEEEENS5_IJNS4_10UnderscoreESX_SX_EEEEENS4_23SM90_TMA_LOAD_MULTICASTENS4_14ComposedLayoutINS4_7SwizzleILi1ELi4ELi3EEENS4_18smem_ptr_flag_bitsILi8EEENSS_INS5_IJNSA_ILi8EEESH_EEENS5_IJSH_SC_EEEEEEEvNS4_8identityES10_S1A_vS1B_EENS_8epilogue10collective18CollectiveEpilogueINS1D_23Sm100TmaWarpSpecializedILi4ELi2ELi32ELb0ELb0EEEJSI_NS5_IJNSS_ISF_SC_EES1I_EEEaSJ_aSJ_NS1D_6fusion15FusionCallbacksIS1H_NS1K_17LinearCombinationIaiaiLNS_15FloatRoundStyleE2EEESI_S1J_JEEENS4_5SM1004TMEM4LOAD26SM100_TMEM_LOAD_16dp32b32xENS4_13SM90_TMA_LOADENS11_INS12_ILi2ELi4ELi3EEES15_NSS_INS5_IJS16_SF_EEENS5_IJSF_SC_EEEEEEENS4_39AutoVectorizingCopyWithAssumedAlignmentILi128EEENS4_14SM90_TMA_STOREES1Z_S21_S21_EEEvvEEEEvNT_6ParamsE)
	.align		4
        /*000c*/ 	.word	index@(__assertfail)
	.align		4
        /*0010*/ 	.word	0x00000000
	.align		4
        /*0014*/ 	.word	0xfffffffe
	.align		4
        /*0018*/ 	.word	0x00000000
	.align		4
        /*001c*/ 	.word	0xfffffffd
	.align		4
        /*0020*/ 	.word	0x00000000
	.align		4
        /*0024*/ 	.word	0xfffffffc


//--------------------- .nv.constant4             --------------------------
	.section	.nv.constant4,"a",@progbits
	.align	8
	.align		8
.nv.constant4:
        /*0000*/ 	.dword	__assertfail
	.align		8
        /*0008*/ 	.dword	__unnamed_1
	.align		8
        /*0010*/ 	.dword	__unnamed_2
	.align		8
        /*0018*/ 	.dword	__unnamed_3
	.align		8
        /*0020*/ 	.dword	_ZN40_INTERNAL_1f037ed1_4_k_cu_ad991727_116074cuda3std3__45__cpo5beginE
	.align		8
        /*0028*/ 	.dword	_ZN40_INTERNAL_1f037ed1_4_k_cu_ad991727_116074cuda3std3__45__cpo3endE
	.align		8
        /*0030*/ 	.dword	_ZN40_INTERNAL_1f037ed1_4_k_cu_ad991727_116074cuda3std3__45__cpo6cbeginE
	.align		8
        /*0038*/ 	.dword	_ZN40_INTERNAL_1f037ed1_4_k_cu_ad991727_116074cuda3std3__45__cpo4cendE
	.align		8
        /*0040*/ 	.dword	_ZN40_INTERNAL_1f037ed1_4_k_cu_ad991727_116074cuda3std3__442_GLOBAL__N__1f037ed1_4_k_cu_ad991727_116076ignoreE
	.align		8
        /*0048*/ 	.dword	_ZN40_INTERNAL_1f037ed1_4_k_cu_ad991727_116074cuda3std3__419piecewise_constructE
	.align		8
        /*0050*/ 	.dword	_ZN40_INTERNAL_1f037ed1_4_k_cu_ad991727_116074cuda3std3__48in_placeE
	.align		8
        /*0058*/ 	.dword	_ZN40_INTERNAL_1f037ed1_4_k_cu_ad991727_116074cuda3std6ranges3__45__cpo4swapE
	.align		8
        /*0060*/ 	.dword	_ZN40_INTERNAL_1f037ed1_4_k_cu_ad991727_116074cuda3std6ranges3__45__cpo9iter_moveE
	.align		8
        /*0068*/ 	.dword	_ZN40_INTERNAL_1f037ed1_4_k_cu_ad991727_116074cute7productE
	.align		8
        /*0070*/ 	.dword	_ZN40_INTERNAL_1f037ed1_4_k_cu_ad991727_116074cute1_E
	.align		8
        /*0078*/ 	.dword	$str$25
	.align		8
        /*0080*/ 	.dword	$str$26
	.align		8
        /*0088*/ 	.dword	$str$27
	.align		8
        /*0090*/ 	.dword	$str$28


//--------------------- .text._ZN7cutlass13device_kernelINS_4gemm6kernel13GemmUniversalIN4cute5tupleIJiiiiEEENS1_10collective13CollectiveMmaINS1_35MainloopSm100TmaUmmaWarpSpecializedILi5ELi2ELi4ENS5_IJNS4_1CILi2EEESB_NSA_ILi1EEEEEEEENS5_IJNSA_ILi64EEENSA_ILi256EEENSA_ILi32EEEEEEaNS5_IJlSC_lEEEaSJ_NS4_8TiledMMAINS4_8MMA_AtomIJNS4_15SM100_MMA_S8_SSIaaiLi64ELi256ELNS4_4UMMA5MajorE0ELSO_0ELNSN_8SaturateE0EEEEEENS4_6LayoutINS5_IJSC_SC_SC_EEENS5_IJNSA_ILi0EEESU_SU_EEEEENS5_IJNS4_10UnderscoreESX_SX_EEEEENS4_23SM90_TMA_LOAD_MULTICASTENS4_14ComposedLayoutINS4_7SwizzleILi1ELi4ELi3EEENS4_18smem_ptr_flag_bitsILi8EEENSS_INS5_IJNSA_ILi8EEESH_EEENS5_IJSH_SC_EEEEEEEvNS4_8identityES10_S1A_vS1B_EENS_8epilogue10collective18CollectiveEpilogueINS1D_23Sm100TmaWarpSpecializedILi4ELi2ELi32ELb0ELb0EEEJSI_NS5_IJNSS_ISF_SC_EES1I_EEEaSJ_aSJ_NS1D_6fusion15FusionCallbacksIS1H_NS1K_17LinearCombinationIaiaiLNS_15FloatRoundStyleE2EEESI_S1J_JEEENS4_5SM1004TMEM4LOAD26SM100_TMEM_LOAD_16dp32b32xENS4_13SM90_TMA_LOADENS11_INS12_ILi2ELi4ELi3EEES15_NSS_INS5_IJS16_SF_EEENS5_IJSF_SC_EEEEEEENS4_39AutoVectorizingCopyWithAssumedAlignmentILi128EEENS4_14SM90_TMA_STOREES1Z_S21_S21_EEEvvEEEEvNT_6ParamsE --------------------------
	.section	.text._ZN7cutlass13device_kernelINS_4gemm6kernel13GemmUniversalIN4cute5tupleIJiiiiEEENS1_10collective13CollectiveMmaINS1_35MainloopSm100TmaUmmaWarpSpecializedILi5ELi2ELi4ENS5_IJNS4_1CILi2EEESB_NSA_ILi1EEEEEEEENS5_IJNSA_ILi64EEENSA_ILi256EEENSA_ILi32EEEEEEaNS5_IJlSC_lEEEaSJ_NS4_8TiledMMAINS4_8MMA_AtomIJNS4_15SM100_MMA_S8_SSIaaiLi64ELi256ELNS4_4UMMA5MajorE0ELSO_0ELNSN_8SaturateE0EEEEEENS4_6LayoutINS5_IJSC_SC_SC_EEENS5_IJNSA_ILi0EEESU_SU_EEEEENS5_IJNS4_10UnderscoreESX_SX_EEEEENS4_23SM90_TMA_LOAD_MULTICASTENS4_14ComposedLayoutINS4_7SwizzleILi1ELi4ELi3EEENS4_18smem_ptr_flag_bitsILi8EEENSS_INS5_IJNSA_ILi8EEESH_EEENS5_IJSH_SC_EEEEEEEvNS4_8identityES10_S1A_vS1B_EENS_8epilogue10collective18CollectiveEpilogueINS1D_23Sm100TmaWarpSpecializedILi4ELi2ELi32ELb0ELb0EEEJSI_NS5_IJNSS_ISF_SC_EES1I_EEEaSJ_aSJ_NS1D_6fusion15FusionCallbacksIS1H_NS1K_17LinearCombinationIaiaiLNS_15FloatRoundStyleE2EEESI_S1J_JEEENS4_5SM1004TMEM4LOAD26SM100_TMEM_LOAD_16dp32b32xENS4_13SM90_TMA_LOADENS11_INS12_ILi2ELi4ELi3EEES15_NSS_INS5_IJS16_SF_EEENS5_IJSF_SC_EEEEEEENS4_39AutoVectorizingCopyWithAssumedAlignmentILi128EEENS4_14SM90_TMA_STOREES1Z_S21_S21_EEEvvEEEEvNT_6ParamsE,"ax",@progbits
	.align	128
.text._ZN7cutlass13device_kernelINS_4gemm6kernel13GemmUniversalIN4cute5tupleIJiiiiEEENS1_10collective13CollectiveMmaINS1_35MainloopSm100TmaUmmaWarpSpecializedILi5ELi2ELi4ENS5_IJNS4_1CILi2EEESB_NSA_ILi1EEEEEEEENS5_IJNSA_ILi64EEENSA_ILi256EEENSA_ILi32EEEEEEaNS5_IJlSC_lEEEaSJ_NS4_8TiledMMAINS4_8MMA_AtomIJNS4_15SM100_MMA_S8_SSIaaiLi64ELi256ELNS4_4UMMA5MajorE0ELSO_0ELNSN_8SaturateE0EEEEEENS4_6LayoutINS5_IJSC_SC_SC_EEENS5_IJNSA_ILi0EEESU_SU_EEEEENS5_IJNS4_10UnderscoreESX_SX_EEEEENS4_23SM90_TMA_LOAD_MULTICASTENS4_14ComposedLayoutINS4_7SwizzleILi1ELi4ELi3EEENS4_18smem_ptr_flag_bitsILi8EEENSS_INS5_IJNSA_ILi8EEESH_EEENS5_IJSH_SC_EEEEEEEvNS4_8identityES10_S1A_vS1B_EENS_8epilogue10collective18CollectiveEpilogueINS1D_23Sm100TmaWarpSpecializedILi4ELi2ELi32ELb0ELb0EEEJSI_NS5_IJNSS_ISF_SC_EES1I_EEEaSJ_aSJ_NS1D_6fusion15FusionCallbacksIS1H_NS1K_17LinearCombinationIaiaiLNS_15FloatRoundStyleE2EEESI_S1J_JEEENS4_5SM1004TMEM4LOAD26SM100_TMEM_LOAD_16dp32b32xENS4_13SM90_TMA_LOADENS11_INS12_ILi2ELi4ELi3EEES15_NSS_INS5_IJS16_SF_EEENS5_IJSF_SC_EEEEEEENS4_39AutoVectorizingCopyWithAssumedAlignmentILi128EEENS4_14SM90_TMA_STOREES1Z_S21_S21_EEEvvEEEEvNT_6ParamsE:
        .type           _ZN7cutlass13device_kernelINS_4gemm6kernel13GemmUniversalIN4cute5tupleIJiiiiEEENS1_10collective13CollectiveMmaINS1_35MainloopSm100TmaUmmaWarpSpecializedILi5ELi2ELi4ENS5_IJNS4_1CILi2EEESB_NSA_ILi1EEEEEEEENS5_IJNSA_ILi64EEENSA_ILi256EEENSA_ILi32EEEEEEaNS5_IJlSC_lEEEaSJ_NS4_8TiledMMAINS4_8MMA_AtomIJNS4_15SM100_MMA_S8_SSIaaiLi64ELi256ELNS4_4UMMA5MajorE0ELSO_0ELNSN_8SaturateE0EEEEEENS4_6LayoutINS5_IJSC_SC_SC_EEENS5_IJNSA_ILi0EEESU_SU_EEEEENS5_IJNS4_10UnderscoreESX_SX_EEEEENS4_23SM90_TMA_LOAD_MULTICASTENS4_14ComposedLayoutINS4_7SwizzleILi1ELi4ELi3EEENS4_18smem_ptr_flag_bitsILi8EEENSS_INS5_IJNSA_ILi8EEESH_EEENS5_IJSH_SC_EEEEEEEvNS4_8identityES10_S1A_vS1B_EENS_8epilogue10collective18CollectiveEpilogueINS1D_23Sm100TmaWarpSpecializedILi4ELi2ELi32ELb0ELb0EEEJSI_NS5_IJNSS_ISF_SC_EES1I_EEEaSJ_aSJ_NS1D_6fusion15FusionCallbacksIS1H_NS1K_17LinearCombinationIaiaiLNS_15FloatRoundStyleE2EEESI_S1J_JEEENS4_5SM1004TMEM4LOAD26SM100_TMEM_LOAD_16dp32b32xENS4_13SM90_TMA_LOADENS11_INS12_ILi2ELi4ELi3EEES15_NSS_INS5_IJS16_SF_EEENS5_IJSF_SC_EEEEEEENS4_39AutoVectorizingCopyWithAssumedAlignmentILi128EEENS4_14SM90_TMA_STOREES1Z_S21_S21_EEEvvEEEEvNT_6ParamsE,@function
        .size           _ZN7cutlass13device_kernelINS_4gemm6kernel13GemmUniversalIN4cute5tupleIJiiiiEEENS1_10collective13CollectiveMmaINS1_35MainloopSm100TmaUmmaWarpSpecializedILi5ELi2ELi4ENS5_IJNS4_1CILi2EEESB_NSA_ILi1EEEEEEEENS5_IJNSA_ILi64EEENSA_ILi256EEENSA_ILi32EEEEEEaNS5_IJlSC_lEEEaSJ_NS4_8TiledMMAINS4_8MMA_AtomIJNS4_15SM100_MMA_S8_SSIaaiLi64ELi256ELNS4_4UMMA5MajorE0ELSO_0ELNSN_8SaturateE0EEEEEENS4_6LayoutINS5_IJSC_SC_SC_EEENS5_IJNSA_ILi0EEESU_SU_EEEEENS5_IJNS4_10UnderscoreESX_SX_EEEEENS4_23SM90_TMA_LOAD_MULTICASTENS4_14ComposedLayoutINS4_7SwizzleILi1ELi4ELi3EEENS4_18smem_ptr_flag_bitsILi8EEENSS_INS5_IJNSA_ILi8EEESH_EEENS5_IJSH_SC_EEEEEEEvNS4_8identityES10_S1A_vS1B_EENS_8epilogue10collective18CollectiveEpilogueINS1D_23Sm100TmaWarpSpecializedILi4ELi2ELi32ELb0ELb0EEEJSI_NS5_IJNSS_ISF_SC_EES1I_EEEaSJ_aSJ_NS1D_6fusion15FusionCallbacksIS1H_NS1K_17LinearCombinationIaiaiLNS_15FloatRoundStyleE2EEESI_S1J_JEEENS4_5SM1004TMEM4LOAD26SM100_TMEM_LOAD_16dp32b32xENS4_13SM90_TMA_LOADENS11_INS12_ILi2ELi4ELi3EEES15_NSS_INS5_IJS16_SF_EEENS5_IJSF_SC_EEEEEEENS4_39AutoVectorizingCopyWithAssumedAlignmentILi128EEENS4_14SM90_TMA_STOREES1Z_S21_S21_EEEvvEEEEvNT_6ParamsE,(.L_x_180 - _ZN7cutlass13device_kernelINS_4gemm6kernel13GemmUniversalIN4cute5tupleIJiiiiEEENS1_10collective13CollectiveMmaINS1_35MainloopSm100TmaUmmaWarpSpecializedILi5ELi2ELi4ENS5_IJNS4_1CILi2EEESB_NSA_ILi1EEEEEEEENS5_IJNSA_ILi64EEENSA_ILi256EEENSA_ILi32EEEEEEaNS5_IJlSC_lEEEaSJ_NS4_8TiledMMAINS4_8MMA_AtomIJNS4_15SM100_MMA_S8_SSIaaiLi64ELi256ELNS4_4UMMA5MajorE0ELSO_0ELNSN_8SaturateE0EEEEEENS4_6LayoutINS5_IJSC_SC_SC_EEENS5_IJNSA_ILi0EEESU_SU_EEEEENS5_IJNS4_10UnderscoreESX_SX_EEEEENS4_23SM90_TMA_LOAD_MULTICASTENS4_14ComposedLayoutINS4_7SwizzleILi1ELi4ELi3EEENS4_18smem_ptr_flag_bitsILi8EEENSS_INS5_IJNSA_ILi8EEESH_EEENS5_IJSH_SC_EEEEEEEvNS4_8identityES10_S1A_vS1B_EENS_8epilogue10collective18CollectiveEpilogueINS1D_23Sm100TmaWarpSpecializedILi4ELi2ELi32ELb0ELb0EEEJSI_NS5_IJNSS_ISF_SC_EES1I_EEEaSJ_aSJ_NS1D_6fusion15FusionCallbacksIS1H_NS1K_17LinearCombinationIaiaiLNS_15FloatRoundStyleE2EEESI_S1J_JEEENS4_5SM1004TMEM4LOAD26SM100_TMEM_LOAD_16dp32b32xENS4_13SM90_TMA_LOADENS11_INS12_ILi2ELi4ELi3EEES15_NSS_INS5_IJS16_SF_EEENS5_IJSF_SC_EEEEEEENS4_39AutoVectorizingCopyWithAssumedAlignmentILi128EEENS4_14SM90_TMA_STOREES1Z_S21_S21_EEEvvEEEEvNT_6ParamsE)
        .other          _ZN7cutlass13device_kernelINS_4gemm6kernel13GemmUniversalIN4cute5tupleIJiiiiEEENS1_10collective13CollectiveMmaINS1_35MainloopSm100TmaUmmaWarpSpecializedILi5ELi2ELi4ENS5_IJNS4_1CILi2EEESB_NSA_ILi1EEEEEEEENS5_IJNSA_ILi64EEENSA_ILi256EEENSA_ILi32EEEEEEaNS5_IJlSC_lEEEaSJ_NS4_8TiledMMAINS4_8MMA_AtomIJNS4_15SM100_MMA_S8_SSIaaiLi64ELi256ELNS4_4UMMA5MajorE0ELSO_0ELNSN_8SaturateE0EEEEEENS4_6LayoutINS5_IJSC_SC_SC_EEENS5_IJNSA_ILi0EEESU_SU_EEEEENS5_IJNS4_10UnderscoreESX_SX_EEEEENS4_23SM90_TMA_LOAD_MULTICASTENS4_14ComposedLayoutINS4_7SwizzleILi1ELi4ELi3EEENS4_18smem_ptr_flag_bitsILi8EEENSS_INS5_IJNSA_ILi8EEESH_EEENS5_IJSH_SC_EEEEEEEvNS4_8identityES10_S1A_vS1B_EENS_8epilogue10collective18CollectiveEpilogueINS1D_23Sm100TmaWarpSpecializedILi4ELi2ELi32ELb0ELb0EEEJSI_NS5_IJNSS_ISF_SC_EES1I_EEEaSJ_aSJ_NS1D_6fusion15FusionCallbacksIS1H_NS1K_17LinearCombinationIaiaiLNS_15FloatRoundStyleE2EEESI_S1J_JEEENS4_5SM1004TMEM4LOAD26SM100_TMEM_LOAD_16dp32b32xENS4_13SM90_TMA_LOADENS11_INS12_ILi2ELi4ELi3EEES15_NSS_INS5_IJS16_SF_EEENS5_IJSF_SC_EEEEEEENS4_39AutoVectorizingCopyWithAssumedAlignmentILi128EEENS4_14SM90_TMA_STOREES1Z_S21_S21_EEEvvEEEEvNT_6ParamsE,@"STO_CUDA_ENTRY STV_DEFAULT"
_ZN7cutlass13device_kernelINS_4gemm6kernel13GemmUniversalIN4cute5tupleIJiiiiEEENS1_10collective13CollectiveMmaINS1_35MainloopSm100TmaUmmaWarpSpecializedILi5ELi2ELi4ENS5_IJNS4_1CILi2EEESB_NSA_ILi1EEEEEEEENS5_IJNSA_ILi64EEENSA_ILi256EEENSA_ILi32EEEEEEaNS5_IJlSC_lEEEaSJ_NS4_8TiledMMAINS4_8MMA_AtomIJNS4_15SM100_MMA_S8_SSIaaiLi64ELi256ELNS4_4UMMA5MajorE0ELSO_0ELNSN_8SaturateE0EEEEEENS4_6LayoutINS5_IJSC_SC_SC_EEENS5_IJNSA_ILi0EEESU_SU_EEEEENS5_IJNS4_10UnderscoreESX_SX_EEEEENS4_23SM90_TMA_LOAD_MULTICASTENS4_14ComposedLayoutINS4_7SwizzleILi1ELi4ELi3EEENS4_18smem_ptr_flag_bitsILi8EEENSS_INS5_IJNSA_ILi8EEESH_EEENS5_IJSH_SC_EEEEEEEvNS4_8identityES10_S1A_vS1B_EENS_8epilogue10collective18CollectiveEpilogueINS1D_23Sm100TmaWarpSpecializedILi4ELi2ELi32ELb0ELb0EEEJSI_NS5_IJNSS_ISF_SC_EES1I_EEEaSJ_aSJ_NS1D_6fusion15FusionCallbacksIS1H_NS1K_17LinearCombinationIaiaiLNS_15FloatRoundStyleE2EEESI_S1J_JEEENS4_5SM1004TMEM4LOAD26SM100_TMEM_LOAD_16dp32b32xENS4_13SM90_TMA_LOADENS11_INS12_ILi2ELi4ELi3EEES15_NSS_INS5_IJS16_SF_EEENS5_IJSF_SC_EEEEEEENS4_39AutoVectorizingCopyWithAssumedAlignmentILi128EEENS4_14SM90_TMA_STOREES1Z_S21_S21_EEEvvEEEEvNT_6ParamsE:
[----:B------:R-:W1:Y:S01]  /*0000*/  LDC R1, c[0x0][0x37c] ;  /* 0x0000df00ff017b82 */ /* 0x000e620000000800 */
[----:B------:R-:W2:Y:S01]  /*0010*/  S2R R85, SR_TID.X ;  /* 0x0000000000557919 */ /* 0x000ea20000002100 */
[----:B------:R-:W3:Y:S01]  /*0020*/  LDCU.64 UR8, c[0x0][0x890] ;  /* 0x00011200ff0877ac */ /* 0x000ee20008000a00 */
[----:B------:R-:W-:Y:S02]  /*0030*/  PRMT R74, RZ, 0x7610, R74 ;  /* 0x00007610ff4a7816 */ /* 0x000fe4000000004a */
[----:B------:R-:W-:Y:S01]  /*0040*/  ELECT P3, URZ, PT ;  /* 0x0000000000ff782f */ /* 0x000fe20003860000 */
[----:B---3--:R-:W-:-:S04]  /*0050*/  UISETP.NE.U32.AND UP0, UPT, UR8, URZ, UPT ;  /* 0x000000ff0800728c */ /* 0x008fc8000bf05070 */
[----:B------:R-:W-:Y:S01]  /*0060*/  UISETP.NE.AND.EX UP0, UPT, UR9, URZ, UPT, UP0 ;  /* 0x000000ff0900728c */ /* 0x000fe2000bf05300 */
[----:B--2---:R-:W-:-:S05]  /*0070*/  SHF.R.U32.HI R75, RZ, 0x5, R85 ;  /* 0x00000005ff4b7819 */ /* 0x004fca0000011655 */
[----:B------:R-:W2:Y:S02]  /*0080*/  SHFL.IDX PT, R0, R75, RZ, 0x1f ;  /* 0x00001fff4b007589 */ /* 0x000ea400000e0000 */
[----:B--2---:R-:W-:Y:S01]  /*0090*/  R2UR UR17, R0 ;  /* 0x00000000001172ca */ /* 0x004fe200000e0000 */
[----:B-1----:R-:W-:-:S14]  /*00a0*/  BRA.U UP0, `(.L_x_0) ;  /* 0x0000000100307547 */ /* 0x002fdc000b800000 */
[----:B------:R-:W1:Y:S02]  /*00b0*/  LDCU.64 UR4, c[0x0][0x888] ;  /* 0x00011100ff0477ac */ /* 0x000e640008000a00 */
[----:B-1----:R-:W-:-:S04]  /*00c0*/  UISETP.NE.U32.AND UP0, UPT, UR4, URZ, UPT ;  /* 0x000000ff0400728c */ /* 0x002fc8000bf05070 */
[----:B------:R-:W-:-:S09]  /*00d0*/  UISETP.NE.AND.EX UP0, UPT, UR5, URZ, UPT, UP0 ;  /* 0x000000ff0500728c */ /* 0x000fd2000bf05300 */
[----:B------:R-:W-:Y:S05]  /*00e0*/  BRA.U !UP0, `(.L_x_1) ;  /* 0x0000000108147547 */ /* 0x000fea000b800000 */
[----:B------:R-:W1:Y:S01]  /*00f0*/  LDC.64 R40, c[0x0][0x888] ;  /* 0x00022200ff287b82 */ /* 0x000e620000000a00 */
[----:B------:R-:W1:Y:S02]  /*0100*/  LDCU.64 UR4, c[0x0][0x358] ;  /* 0x00006b00ff0477ac */ /* 0x000e640008000a00 */
[----:B-1----:R1:W5:Y:S01]  /*0110*/  LDG.E R40, desc[UR4][R40.64] ;  /* 0x0000000428287981 */ /* 0x002362000c1e1900 */
[----:B------:R-:W-:Y:S01]  /*0120*/  HFMA2 R74, -RZ, RZ, 0, 5.9604644775390625e-08 ;  /* 0x00000001ff4a7431 */ /* 0x000fe200000001ff */
[----:B------:R-:W-:Y:S05]  /*0130*/  BRA `(.L_x_0) ;  /* 0x00000000000c7947 */ /* 0x000fea0003800000 */
.L_x_1:
[----:B------:R-:W1:Y:S01]  /*0140*/  LDCU UR4, c[0x0][0x880] ;  /* 0x00011000ff0477ac */ /* 0x000e620008000800 */
[----:B------:R-:W-:Y:S01]  /*0150*/  HFMA2 R74, -RZ, RZ, 0, 5.9604644775390625e-08 ;  /* 0x00000001ff4a7431 */ /* 0x000fe200000001ff */
[----:B-1----:R-:W-:-:S07]  /*0160*/  MOV R40, UR4 ;  /* 0x0000000400287c02 */ /* 0x002fce0008000f00 */
.L_x_0:
[----:B------:R-:W2:Y:S02]  /*0170*/  LDCU.64 UR4, c[0x0][0x8b0] ;  /* 0x00011600ff0477ac */ /* 0x000ea40008000a00 */
[----:B--2---:R-:W-:-:S04]  /*0180*/  UISETP.NE.U32.AND UP0, UPT, UR4, URZ, UPT ;  /* 0x000000ff0400728c */ /* 0x004fc8000bf05070 */
[----:B------:R-:W-:-:S09]  /*0190*/  UISETP.NE.AND.EX UP0, UPT, UR5, URZ, UPT, UP0 ;  /* 0x000000ff0500728c */ /* 0x000fd2000bf05300 */
[----:B------:R-:W-:Y:S05]  /*01a0*/  BRA.U UP0, `(.L_x_2) ;  /* 0x0000000100287547 */ /* 0x000fea000b800000 */
[----:B------:R-:W2:Y:S02]  /*01b0*/  LDCU.64 UR4, c[0x0][0x8a8] ;  /* 0x00011500ff0477ac */ /* 0x000ea40008000a00 */
[----:B--2---:R-:W-:-:S04]  /*01c0*/  UISETP.NE.U32.AND UP0, UPT, UR4, URZ, UPT ;  /* 0x000000ff0400728c */ /* 0x004fc8000bf05070 */
[----:B------:R-:W-:-:S09]  /*01d0*/  UISETP.NE.AND.EX UP0, UPT, UR5, URZ, UPT, UP0 ;  /* 0x000000ff0500728c */ /* 0x000fd2000bf05300 */
[----:B------:R-:W-:Y:S05]  /*01e0*/  BRA.U !UP0, `(.L_x_3) ;  /* 0x0000000108107547 */ /* 0x000fea000b800000 */
[----:B------:R-:W2:Y:S01]  /*01f0*/  LDC.64 R38, c[0x0][0x8a8] ;  /* 0x00022a00ff267b82 */ /* 0x000ea20000000a00 */
[----:B------:R-:W2:Y:S02]  /*0200*/  LDCU.64 UR4, c[0x0][0x358] ;  /* 0x00006b00ff0477ac */ /* 0x000ea40008000a00 */
[----:B--2---:R2:W5:Y:S01]  /*0210*/  LDG.E R38, desc[UR4][R38.64] ;  /* 0x0000000426267981 */ /* 0x004562000c1e1900 */
[----:B------:R-:W-:Y:S05]  /*0220*/  BRA `(.L_x_2) ;  /* 0x0000000000087947 */ /* 0x000fea0003800000 */
.L_x_3:
[----:B------:R-:W2:Y:S02]  /*0230*/  LDCU UR4, c[0x0][0x8a0] ;  /* 0x00011400ff0477ac */ /* 0x000ea40008000800 */
[----:B--2---:R-:W-:Y:S02]  /*0240*/  MOV R38, UR4 ;  /* 0x0000000400267c02 */ /* 0x004fe40008000f00 */
.L_x_2:
[----:B------:R-:W-:Y:S01]  /*0250*/  IMAD.U32 R0, RZ, RZ, UR17 ;  /* 0x00000011ff007e24 */ /* 0x000fe2000f8e00ff */
[----:B------:R-:W-:Y:S04]  /*0260*/  BSSY.RECONVERGENT B0, `(.L_x_4) ;  /* 0x000000c000007945 */ /* 0x000fe80003800200 */
[C---:B------:R-:W-:Y:S02]  /*0270*/  ISETP.NE.OR P1, PT, R0.reuse, 0x1, !P3 ;  /* 0x000000010000780c */ /* 0x040fe40005f25670 */
[----:B------:R-:W-:-:S11]  /*0280*/  ISETP.NE.OR P0, PT, R0, 0x3, !P3 ;  /* 0x000000030000780c */ /* 0x000fd60005f05670 */
[----:B------:R-:W-:Y:S05]  /*0290*/  @P1 BRA `(.L_x_5) ;  /* 0x0000000000201947 */ /* 0x000fea0003800000 */
[----:B------:R-:W3:Y:S02]  /*02a0*/  LDCU.64 UR4, c[0x0][0x348] ;  /* 0x00006900ff0477ac */ /* 0x000ee40008000a00 */
[----:B---3--:R-:W-:Y:S02]  /*02b0*/  UIADD3 UR6, UP1, UPT, UR4, 0x80, URZ ;  /* 0x0000008004067890 */ /* 0x008fe4000ff3e0ff */
[----:B------:R-:W-:Y:S02]  /*02c0*/  UIADD3 UR4, UP0, UPT, UR4, 0x180, URZ ;  /* 0x0000018004047890 */ /* 0x000fe4000ff1e0ff */
[----:B------:R-:W-:Y:S02]  /*02d0*/  UIADD3.X UR7, UPT, UPT, URZ, UR5, URZ, UP1, !UPT ;  /* 0x00000005ff077290 */ /* 0x000fe40008ffe4ff */
[----:B------:R-:W-:-:S07]  /*02e0*/  UIADD3.X UR5, UPT, UPT, URZ, UR5, URZ, UP0, !UPT ;  /* 0x00000005ff057290 */ /* 0x000fce00087fe4ff */
[----:B------:R3:W-:Y:S02]  /*02f0*/  UTMACCTL.PF [UR6] ;  /* 0x00000000060079b9 */ /* 0x0007e40008040000 */
[----:B------:R3:W-:Y:S02]  /*0300*/  UTMACCTL.PF [UR4] ;  /* 0x00000000040079b9 */ /* 0x0007e40008040000 */
[----:B---3--:R-:W-:Y:S01]  /*0310*/  NOP ;  /* 0x0000000000007918 */ /* 0x008fe20000000000 */
.L_x_5:
[----:B------:R-:W-:Y:S05]  /*0320*/  BSYNC.RECONVERGENT B0 ;  /* 0x0000000000007941 */ /* 0x000fea0003800200 */
.L_x_4:
[----:B------:R-:W-:Y:S04]  /*0330*/  BSSY.RECONVERGENT B0, `(.L_x_6) ;  /* 0x000000a000007945 */ /* 0x000fe80003800200 */
        /* <DEDUP_REMOVED lines=9> */
.L_x_7:
[----:B------:R-:W-:Y:S05]  /*03d0*/  BSYNC.RECONVERGENT B0 ;  /* 0x0000000000007941 */ /* 0x000fea0003800200 */
.L_x_6:
[----:B------:R-:W3:Y:S01]  /*03e0*/  LDCU.64 UR4, c[0x0][0x888] ;  /* 0x00011100ff0477ac */ /* 0x000ee20008000a00 */
[----:B------:R-:W-:Y:S02]  /*03f0*/  UISETP.EQ.U32.AND UP1, UPT, UR8, URZ, UPT ;  /* 0x000000ff0800728c */ /* 0x000fe4000bf22070 */
[----:B------:R-:W-:Y:S02]  /*0400*/  UPLOP3.LUT UP3, UPT, UPT, UPT, UPT, 0x80, 0x8 ;  /* 0x000000000008789c */ /* 0x000fe40003f6f070 */
[----:B---3--:R-:W-:-:S04]  /*0410*/  UISETP.NE.U32.AND UP0, UPT, UR4, URZ, UPT ;  /* 0x000000ff0400728c */ /* 0x008fc8000bf05070 */
[----:B------:R-:W-:-:S04]  /*0420*/  UISETP.NE.AND.EX UP0, UPT, UR5, URZ, UPT, UP0 ;  /* 0x000000ff0500728c */ /* 0x000fc8000bf05300 */
[----:B------:R-:W-:-:S04]  /*0430*/  UISETP.EQ.OR.EX UP2, UPT, UR9, URZ, !UP0, UP1 ;  /* 0x000000ff0900728c */ /* 0x000fc8000c742710 */
[----:B------:R-:W-:-:S06]  /*0440*/  UP2UR UR4, UPR, URZ, 0x4 ;  /* 0x00000004ff047883 */ /* 0x000fcc0008000000 */
[----:B------:R-:W-:Y:S01]  /*0450*/  MOV R78, UR4 ;  /* 0x00000004004e7c02 */ /* 0x000fe20008000f00 */
[----:B------:R-:W-:Y:S06]  /*0460*/  BRA.U !UP2, `(.L_x_8) ;  /* 0x000000010a207547 */ /* 0x000fec000b800000 */
[----:B-----5:R-:W-:Y:S01]  /*0470*/  R2UR UR5, R40 ;  /* 0x00000000280572ca */ /* 0x020fe200000e0000 */
[----:B------:R-:W-:Y:S02]  /*0480*/  UISETP.NE.U32.AND UP1, UPT, UR8, URZ, UPT ;  /* 0x000000ff0800728c */ /* 0x000fe4000bf25070 */
[----:B------:R-:W-:Y:S02]  /*0490*/  USEL UR4, URZ, 0xffffffff, UP0 ;  /* 0xffffffffff047887 */ /* 0x000fe40008000000 */
[----:B------:R-:W-:-:S08]  /*04a0*/  UISETP.NE.AND.EX UP1, UPT, UR9, URZ, UPT, UP1 ;  /* 0x000000ff0900728c */ /* 0x000fd0000bf25310 */
[----:B------:R-:W-:-:S04]  /*04b0*/  UISETP.NE.AND UP0, UPT, UR5, URZ, UPT ;  /* 0x000000ff0500728c */ /* 0x000fc8000bf05270 */
[----:B------:R-:W-:-:S04]  /*04c0*/  @!UP1 USEL UR4, URZ, 0xffffffff, UP0 ;  /* 0xffffffffff049887 */ /* 0x000fc80008000000 */
[----:B------:R-:W-:-:S04]  /*04d0*/  ULOP3.LUT UR4, UR4, 0x1, URZ, 0xc0, !UPT ;  /* 0x0000000104047892 */ /* 0x000fc8000f8ec0ff */
[----:B------:R-:W-:-:S11]  /*04e0*/  UISETP.NE.U32.AND UP3, UPT, UR4, 0x1, UPT ;  /* 0x000000010400788c */ /* 0x000fd6000bf65070 */
.L_x_8:
[----:B------:R-:W3:Y:S01]  /*04f0*/  SHFL.IDX PT, R2, R75, RZ, 0x1f ;  /* 0x00001fff4b027589 */ /* 0x000ee200000e0000 */
[----:B------:R-:W-:-:S04]  /*0500*/  UISETP.NE.AND UP0, UPT, UR17, 0x2, UPT ;  /* 0x000000021100788c */ /* 0x000fc8000bf05270 */
[----:B------:R-:W-:Y:S01]  /*0510*/  USEL UR46, URZ, 0x1, UP0 ;  /* 0x00000001ff2e7887 */ /* 0x000fe20008000000 */
[----:B---3--:R-:W-:-:S13]  /*0520*/  ISETP.NE.AND P0, PT, R2, RZ, PT ;  /* 0x000000ff0200720c */ /* 0x008fda0003f05270 */
[----:B------:R-:W-:Y:S05]  /*0530*/  @P0 BRA `(.L_x_9) ;  /* 0x0000000000600947 */ /* 0x000fea0003800000 */
[----:B------:R-:W3:Y:S01]  /*0540*/  S2UR UR4, SR_CgaCtaId ;  /* 0x00000000000479c3 */ /* 0x000ee20000008800 */
[----:B------:R-:W-:Y:S01]  /*0550*/  UMOV UR5, 0x400 ;  /* 0x0000040000057882 */ /* 0x000fe20000000000 */
[----:B------:R-:W-:Y:S01]  /*0560*/  UMOV UR8, 0x1 ;  /* 0x0000000100087882 */ /* 0x000fe20000000000 */
[----:B------:R-:W-:Y:S01]  /*0570*/  UMOV UR6, 0x3 ;  /* 0x0000000300067882 */ /* 0x000fe20000000000 */
[----:B------:R-:W-:-:S04]  /*0580*/  UIADD3 UR8, UPT, UPT, -UR8, 0x100000, URZ ;  /* 0x0010000008087890 */ /* 0x000fc8000fffe1ff */
[----:B------:R-:W-:Y:S02]  /*0590*/  USHF.L.U32 UR9, UR8, 0xb, URZ ;  /* 0x0000000b08097899 */ /* 0x000fe400080006ff */
[----:B------:R-:W-:Y:S02]  /*05a0*/  USHF.L.U32 UR8, UR8, 0x1, URZ ;  /* 0x0000000108087899 */ /* 0x000fe400080006ff */
[----:B------:R-:W-:-:S04]  /*05b0*/  UIADD3 UR6, UPT, UPT, -UR6, 0x100000, URZ ;  /* 0x0010000006067890 */ /* 0x000fc8000fffe1ff */
[----:B------:R-:W-:Y:S02]  /*05c0*/  USHF.L.U32 UR7, UR6, 0xb, URZ ;  /* 0x0000000b06077899 */ /* 0x000fe400080006ff */
[----:B------:R-:W-:Y:S01]  /*05d0*/  USHF.L.U32 UR6, UR6, 0x1, URZ ;  /* 0x0000000106067899 */ /* 0x000fe200080006ff */
[----:B------:R-:W-:Y:S01]  /*05e0*/  ELECT P0, URZ, PT ;  /* 0x0000000000ff782f */ /* 0x000fe20003800000 */
[----:B---3--:R-:W-:Y:S01]  /*05f0*/  ULEA UR4, UR4, UR5, 0x18 ;  /* 0x0000000504047291 */ /* 0x008fe2000f8ec0ff */
[----:B------:R-:W3:Y:S11]  /*0600*/  FENCE.VIEW.ASYNC.S ;  /* 0x00000000000073c6 */ /* 0x000ef60000000000 */
[----:B---3--:R3:W4:Y:S01]  /*0610*/  SYNCS.EXCH.64 URZ, [UR4], UR8 ;  /* 0x0000000804ff75b2 */ /* 0x0087220008000100 */
[----:B------:R3:W1:Y:S01]  /*0620*/  SYNCS.EXCH.64 URZ, [UR4+0x28], UR6 ;  /* 0x0000280604ff75b2 */ /* 0x0006620008000100 */
        /* <DEDUP_REMOVED lines=8> */
[----:B------:R-:W-:Y:S01]  /*06b0*/  NOP ;  /* 0x0000000000007918 */ /* 0x000fe20000000000 */
.L_x_9:
[----:B------:R-:W2:Y:S01]  /*06c0*/  SHFL.IDX PT, R2, R75, RZ, 0x1f ;  /* 0x00001fff4b027589 */ /* 0x000ea200000e0000 */
[----:B------:R-:W-:Y:S01]  /*06d0*/  NOP ;  /* 0x0000000000007918 */ /* 0x000fe20000000000 */
[----:B--2---:R-:W-:-:S13]  /*06e0*/  ISETP.NE.AND P0, PT, R2, 0x1, PT ;  /* 0x000000010200780c */ /* 0x004fda0003f05270 */
[----:B------:R-:W-:Y:S05]  /*06f0*/  @P0 BRA `(.L_x_10) ;  /* 0x0000000000580947 */ /* 0x000fea0003800000 */
[----:B---3--:R-:W2:Y:S01]  /*0700*/  S2UR UR4, SR_CgaCtaId ;  /* 0x00000000000479c3 */ /* 0x008ea20000008800 */
        /* <DEDUP_REMOVED lines=10> */
[----:B--2---:R-:W-:Y:S01]  /*07b0*/  ULEA UR4, UR4, UR5, 0x18 ;  /* 0x0000000504047291 */ /* 0x004fe2000f8ec0ff */
[----:B------:R-:W2:Y:S11]  /*07c0*/  FENCE.VIEW.ASYNC.S ;  /* 0x00000000000073c6 */ /* 0x000eb60000000000 */
[----:B--2---:R2:W3:Y:S01]  /*07d0*/  SYNCS.EXCH.64 URZ, [UR4+0x50], UR8 ;  /* 0x0000500804ff75b2 */ /* 0x0044e20008000100 */
        /* <DEDUP_REMOVED lines=8> */
.L_x_10:
[----:B------:R-:W4:Y:S01]  /*0860*/  SHFL.IDX PT, R2, R75, RZ, 0x1f ;  /* 0x00001fff4b027589 */ /* 0x000f2200000e0000 */
[----:B------:R-:W-:Y:S01]  /*0870*/  NOP ;  /* 0x0000000000007918 */ /* 0x000fe20000000000 */
[----:B----4-:R-:W-:-:S13]  /*0880*/  ISETP.NE.AND P0, PT, R2, 0x3, PT ;  /* 0x000000030200780c */ /* 0x010fda0003f05270 */
[----:B------:R-:W-:Y:S05]  /*0890*/  @P0 BRA `(.L_x_11) ;  /* 0x0000000000300947 */ /* 0x000fea0003800000 */
[----:B--23--:R-:W2:Y:S01]  /*08a0*/  S2UR UR4, SR_CgaCtaId ;  /* 0x00000000000479c3 */ /* 0x00cea20000008800 */
[----:B------:R-:W-:Y:S01]  /*08b0*/  UMOV UR6, 0x400 ;  /* 0x0000040000067882 */ /* 0x000fe20000000000 */
[----:B------:R-:W-:Y:S01]  /*08c0*/  UMOV UR5, 0x20 ;  /* 0x0000002000057882 */ /* 0x000fe20000000000 */
[----:B------:R-:W-:Y:S01]  /*08d0*/  ELECT P0, URZ, PT ;  /* 0x0000000000ff782f */ /* 0x000fe20003800000 */
[----:B--2---:R-:W-:Y:S02]  /*08e0*/  ULEA UR6, UR4, UR6, 0x18 ;  /* 0x0000000604067291 */ /* 0x004fe4000f8ec0ff */
[----:B------:R-:W-:-:S04]  /*08f0*/  UIADD3 UR4, UPT, UPT, -UR5, 0x100000, URZ ;  /* 0x0010000005047890 */ /* 0x000fc8000fffe1ff */
[----:B------:R-:W-:Y:S02]  /*0900*/  USHF.L.U32 UR5, UR4, 0xb, URZ ;  /* 0x0000000b04057899 */ /* 0x000fe400080006ff */
[----:B------:R-:W-:Y:S01]  /*0910*/  USHF.L.U32 UR4, UR4, 0x1, URZ ;  /* 0x0000000104047899 */ /* 0x000fe200080006ff */
[----:B------:R-:W2:Y:S11]  /*0920*/  FENCE.VIEW.ASYNC.S ;  /* 0x00000000000073c6 */ /* 0x000eb60000000000 */
[----:B--2---:R4:W2:Y:S01]  /*0930*/  SYNCS.EXCH.64 URZ, [UR6+0x90], UR4 ;  /* 0x0000900406ff75b2 */ /* 0x0048a20008000100 */
[----:B------:R4:W3:Y:S02]  /*0940*/  SYNCS.EXCH.64 URZ, [UR6+0x98], UR4 ;  /* 0x0000980406ff75b2 */ /* 0x0008e40008000100 */
[----:B----4-:R-:W-:Y:S01]  /*0950*/  NOP ;  /* 0x0000000000007918 */ /* 0x010fe20000000000 */
.L_x_11:
[----:B------:R-:W4:Y:S01]  /*0960*/  SHFL.IDX PT, R2, R75, RZ, 0x1f ;  /* 0x00001fff4b027589 */ /* 0x000f2200000e0000 */
[----:B------:R-:W-:Y:S01]  /*0970*/  NOP ;  /* 0x0000000000007918 */ /* 0x000fe20000000000 */
[----:B----4-:R-:W-:-:S13]  /*0980*/  ISETP.NE.AND P0, PT, R2, 0x4, PT ;  /* 0x000000040200780c */ /* 0x010fda0003f05270 */
[----:B------:R-:W-:Y:S05]  /*0990*/  @P0 BRA `(.L_x_12) ;  /* 0x00000000004c0947 */ /* 0x000fea0003800000 */
[----:B--23--:R-:W2:Y:S01]  /*09a0*/  S2UR UR6, SR_CgaCtaId ;  /* 0x00000000000679c3 */ /* 0x00cea20000008800 */
[----:B------:R-:W-:Y:S01]  /*09b0*/  UMOV UR4, 0x3a0 ;  /* 0x000003a000047882 */ /* 0x000fe20000000000 */
[----:B------:R-:W-:Y:S01]  /*09c0*/  UMOV UR5, 0x400 ;  /* 0x0000040000057882 */ /* 0x000fe20000000000 */
[----:B------:R-:W-:Y:S01]  /*09d0*/  USEL UR4, UR4, 0x320, UP3 ;  /* 0x0000032004047887 */ /* 0x000fe20009800000 */
[----:B------:R-:W-:Y:S01]  /*09e0*/  UMOV UR8, 0x1 ;  /* 0x0000000100087882 */ /* 0x000fe20000000000 */
[----:B------:R-:W-:Y:S01]  /*09f0*/  ELECT P0, URZ, PT ;  /* 0x0000000000ff782f */ /* 0x000fe20003800000 */
[----:B------:R-:W-:-:S04]  /*0a00*/  UIADD3 UR8, UPT, UPT, -UR8, 0x100000, URZ ;  /* 0x0010000008087890 */ /* 0x000fc8000fffe1ff */
[----:B------:R-:W-:Y:S02]  /*0a10*/  USHF.L.U32 UR9, UR8, 0xb, URZ ;  /* 0x0000000b08097899 */ /* 0x000fe400080006ff */
[----:B------:R-:W-:Y:S02]  /*0a20*/  USHF.L.U32 UR8, UR8, 0x1, URZ ;  /* 0x0000000108087899 */ /* 0x000fe400080006ff */
[----:B--2---:R-:W-:Y:S02]  /*0a30*/  ULEA UR6, UR6, UR5, 0x18 ;  /* 0x0000000506067291 */ /* 0x004fe4000f8ec0ff */
[----:B------:R-:W-:-:S04]  /*0a40*/  UIADD3 UR4, UPT, UPT, -UR4, 0x100000, URZ ;  /* 0x0010000004047890 */ /* 0x000fc8000fffe1ff */
[----:B------:R-:W-:Y:S02]  /*0a50*/  USHF.L.U32 UR5, UR4, 0xb, URZ ;  /* 0x0000000b04057899 */ /* 0x000fe400080006ff */
[----:B------:R-:W-:Y:S01]  /*0a60*/  USHF.L.U32 UR4, UR4, 0x1, URZ ;  /* 0x0000000104047899 */ /* 0x000fe200080006ff */
[----:B------:R-:W2:Y:S03]  /*0a70*/  FENCE.VIEW.ASYNC.S ;  /* 0x00000000000073c6 */ /* 0x000ea60000000000 */
[----:B--2---:R4:W2:Y:S08]  /*0a80*/  SYNCS.EXCH.64 URZ, [UR6+0xa0], UR8 ;  /* 0x0000a00806ff75b2 */ /* 0x0048b00008000100 */
[----:B------:R4:W3:Y:S01]  /*0a90*/  SYNCS.EXCH.64 URZ, [UR6+0xb0], UR4 ;  /* 0x0000b00406ff75b2 */ /* 0x0008e20008000100 */
[----:B------:R4:W1:Y:S01]  /*0aa0*/  SYNCS.EXCH.64 URZ, [UR6+0xa8], UR8 ;  /* 0x0000a80806ff75b2 */ /* 0x0008620008000100 */
[----:B------:R4:W1:Y:S02]  /*0ab0*/  SYNCS.EXCH.64 URZ, [UR6+0xb8], UR4 ;  /* 0x0000b80406ff75b2 */ /* 0x0008640008000100 */
[----:B----4-:R-:W-:Y:S01]  /*0ac0*/  NOP ;  /* 0x0000000000007918 */ /* 0x010fe20000000000 */
.L_x_12:
[----:B------:R-:W4:Y:S01]  /*0ad0*/  SHFL.IDX PT, R2, R75, RZ, 0x1f ;  /* 0x00001fff4b027589 */ /* 0x000f2200000e0000 */
[----:B------:R-:W-:Y:S01]  /*0ae0*/  NOP ;  /* 0x0000000000007918 */ /* 0x000fe20000000000 */
[----:B----4-:R-:W-:-:S13]  /*0af0*/  ISETP.NE.AND P0, PT, R2, 0x5, PT ;  /* 0x000000050200780c */ /* 0x010fda0003f05270 */
[----:B------:R-:W-:Y:S05]  /*0b00*/  @P0 BRA `(.L_x_13) ;  /* 0x0000000000580947 */ /* 0x000fea0003800000 */
[----:B--23--:R-:W2:Y:S01]  /*0b10*/  S2UR UR4, SR_CgaCtaId ;  /* 0x00000000000479c3 */ /* 0x00cea20000008800 */
        /* <DEDUP_REMOVED lines=12> */
[----:B--2---:R4:W2:Y:S01]  /*0be0*/  SYNCS.EXCH.64 URZ, [UR4+0xc0], UR8 ;  /* 0x0000c00804ff75b2 */ /* 0x0048a20008000100 */
[----:B------:R4:W3:Y:S01]  /*0bf0*/  SYNCS.EXCH.64 URZ, [UR4+0xe0], UR6 ;  /* 0x0000e00604ff75b2 */ /* 0x0008e20008000100 */
[----:B------:R4:W1:Y:S01]  /*0c00*/  SYNCS.EXCH.64 URZ, [UR4+0xc8], UR8 ;  /* 0x0000c80804ff75b2 */ /* 0x0008620008000100 */
[----:B------:R4:W1:Y:S01]  /*0c10*/  SYNCS.EXCH.64 URZ, [UR4+0xe8], UR6 ;  /* 0x0000e80604ff75b2 */ /* 0x0008620008000100 */
[----:B------:R4:W1:Y:S01]  /*0c20*/  SYNCS.EXCH.64 URZ, [UR4+0xd0], UR8 ;  /* 0x0000d00804ff75b2 */ /* 0x0008620008000100 */
[----:B------:R4:W1:Y:S01]  /*0c30*/  SYNCS.EXCH.64 URZ, [UR4+0xf0], UR6 ;  /* 0x0000f00604ff75b2 */ /* 0x0008620008000100 */
[----:B------:R4:W1:Y:S01]  /*0c40*/  SYNCS.EXCH.64 URZ, [UR4+0xd8], UR8 ;  /* 0x0000d80804ff75b2 */ /* 0x0008620008000100 */
[----:B------:R4:W1:Y:S02]  /*0c50*/  SYNCS.EXCH.64 URZ, [UR4+0xf8], UR6 ;  /* 0x0000f80604ff75b2 */ /* 0x0008640008000100 */
[----:B----4-:R-:W-:Y:S01]  /*0c60*/  NOP ;  /* 0x0000000000007918 */ /* 0x010fe20000000000 */
.L_x_13:
[----:B------:R-:W4:Y:S01]  /*0c70*/  SHFL.IDX PT, R2, R75, RZ, 0x1f ;  /* 0x00001fff4b027589 */ /* 0x000f2200000e0000 */
[----:B------:R-:W1:Y:S01]  /*0c80*/  S2UR UR45, SR_CgaCtaId ;  /* 0x00000000002d79c3 */ /* 0x000e620000008800 */
[----:B------:R-:W-:Y:S01]  /*0c90*/  NOP ;  /* 0x0000000000007918 */ /* 0x000fe20000000000 */
[----:B----4-:R-:W-:-:S13]  /*0ca0*/  ISETP.NE.AND P0, PT, R2, 0x3, PT ;  /* 0x000000030200780c */ /* 0x010fda0003f05270 */
[----:B-1----:R-:W-:Y:S05]  /*0cb0*/  @P0 BRA `(.L_x_14) ;  /* 0x0000000000340947 */ /* 0x002fea0003800000 */
[----:B--23--:R-:W-:Y:S01]  /*0cc0*/  UMOV UR4, 0x400 ;  /* 0x0000040000047882 */ /* 0x00cfe20000000000 */
[----:B------:R-:W-:Y:S01]  /*0cd0*/  UMOV UR6, 0x20 ;  /* 0x0000002000067882 */ /* 0x000fe20000000000 */
[----:B------:R-:W-:Y:S02]  /*0ce0*/  ULEA UR4, UR45, UR4, 0x18 ;  /* 0x000000042d047291 */ /* 0x000fe4000f8ec0ff */
[----:B------:R-:W-:-:S04]  /*0cf0*/  UIADD3 UR6, UPT, UPT, -UR6, 0x100000, URZ ;  /* 0x0010000006067890 */ /* 0x000fc8000fffe1ff */
[----:B------:R-:W-:Y:S02]  /*0d00*/  USHF.L.U32 UR7, UR6, 0xb, URZ ;  /* 0x0000000b06077899 */ /* 0x000fe400080006ff */
[----:B------:R-:W-:Y:S01]  /*0d10*/  USHF.L.U32 UR6, UR6, 0x1, URZ ;  /* 0x0000000106067899 */ /* 0x000fe200080006ff */
[----:B------:R-:W-:Y:S01]  /*0d20*/  ELECT P0, URZ, PT ;  /* 0x0000000000ff782f */ /* 0x000fe20003800000 */
[----:B------:R-:W1:Y:S10]  /*0d30*/  FENCE.VIEW.ASYNC.S ;  /* 0x00000000000073c6 */ /* 0x000e740000000000 */
[----:B-1----:R1:W4:Y:S01]  /*0d40*/  SYNCS.EXCH.64 URZ, [UR4+0x100], UR6 ;  /* 0x0001000604ff75b2 */ /* 0x0023220008000100 */
[----:B------:R1:W2:Y:S01]  /*0d50*/  SYNCS.EXCH.64 URZ, [UR4+0x110], UR6 ;  /* 0x0001100604ff75b2 */ /* 0x0002a20008000100 */
[----:B------:R1:W3:Y:S01]  /*0d60*/  SYNCS.EXCH.64 URZ, [UR4+0x108], UR6 ;  /* 0x0001080604ff75b2 */ /* 0x0002e20008000100 */
[----:B------:R1:W1:Y:S01]  /*0d70*/  SYNCS.EXCH.64 URZ, [UR4+0x118], UR6 ;  /* 0x0001180604ff75b2 */ /* 0x0002620008000100 */
[----:B------:R-:W-:Y:S01]  /*0d80*/  NOP ;  /* 0x0000000000007918 */ /* 0x000fe20000000000 */
.L_x_14:
[----:B-123--:R-:W1:Y:S01]  /*0d90*/  LDCU UR4, c[0x0][0x36c] ;  /* 0x00006d80ff0477ac */ /* 0x00ee620008000800 */
[----:B------:R-:W-:Y:S01]  /*0da0*/  ISETP.NE.OR P3, PT, R0, 0x2, !P3 ;  /* 0x000000020000780c */ /* 0x000fe20005f65670 */
[----:B------:R-:W-:Y:S01]  /*0db0*/  NOP ;  /* 0x0000000000007918 */ /* 0x000fe20000000000 */
[----:B------:R-:W-:Y:S01]  /*0dc0*/  LOP3.LUT R0, R85, 0x1f, RZ, 0xc0, !PT ;  /* 0x0000001f55007812 */ /* 0x000fe200078ec0ff */
[----:B------:R-:W-:Y:S02]  /*0dd0*/  UISETP.NE.AND UP4, UPT, UR17, URZ, UPT ;  /* 0x000000ff1100728c */ /* 0x000fe4000bf85270 */
[----:B-1----:R-:W-:-:S09]  /*0de0*/  UISETP.EQ.U32.AND UP5, UPT, UR4, 0x1, UPT ;  /* 0x000000010400788c */ /* 0x002fd2000bfa2070 */
[----:B------:R-:W-:Y:S05]  /*0df0*/  BRA.U !UP5, `(.L_x_15) ;  /* 0x000000010d087547 */ /* 0x000fea000b800000 */
[----:B----4-:R-:W-:Y:S01]  /*0e00*/  UCGABAR_ARV ;  /* 0x00000000000079c7 */ /* 0x010fe20008000000 */
[----:B------:R-:W-:Y:S05]  /*0e10*/  BRA `(.L_x_16) ;  /* 0x0000000000047947 */ /* 0x000fea0003800000 */
.L_x_15:
[----:B----4-:R-:W-:Y:S01]  /*0e20*/  NOP ;  /* 0x0000000000007918 */ /* 0x010fe20000000000 */
.L_x_16:
[----:B------:R-:W1:Y:S01]  /*0e30*/  S2UR UR16, SR_CTAID.X ;  /* 0x00000000001079c3 */ /* 0x000e620000002500 */
[----:B------:R-:W-:-:S05]  /*0e40*/  CS2R.32 R77, SR_CgaSize ;  /* 0x00000000004d7805 */ /* 0x000fca0000008a00 */
[----:B------:R-:W-:-:S05]  /*0e50*/  IMAD R77, R77, -0xa0, RZ ;  /* 0xffffff604d4d7824 */ /* 0x000fca00078e02ff */
[----:B------:R-:W-:-:S14]  /*0e60*/  R2UR UR5, R77 ;  /* 0x000000004d0572ca */ /* 0x000fdc00000e0000 */
[----:B------:R-:W2:Y:S01]  /*0e70*/  LDCU UR5, c[0x0][UR5+0x2b0] ;  /* 0x00005600050577ac */ /* 0x000ea20008000800 */
[----:B------:R-:W-:-:S05]  /*0e80*/  CS2R.32 R77, SR_CgaSize ;  /* 0x00000000004d7805 */ /* 0x000fca0000008a00 */
[----:B------:R-:W-:-:S05]  /*0e90*/  IMAD R77, R77, -0xa0, RZ ;  /* 0xffffff604d4d7824 */ /* 0x000fca00078e02ff */
[----:B------:R-:W-:-:S14]  /*0ea0*/  R2UR UR4, R77 ;  /* 0x000000004d0472ca */ /* 0x000fdc00000e0000 */
[----:B------:R-:W3:Y:S01]  /*0eb0*/  LDCU UR4, c[0x0][UR4+0x2b4] ;  /* 0x00005680040477ac */ /* 0x000ee20008000800 */
[----:B------:R-:W4:Y:S01]  /*0ec0*/  S2UR UR20, SR_CTAID.Y ;  /* 0x00000000001479c3 */ /* 0x000f220000002600 */
[----:B------:R-:W-:-:S05]  /*0ed0*/  CS2R.32 R77, SR_CgaSize ;  /* 0x00000000004d7805 */ /* 0x000fca0000008a00 */
[----:B------:R-:W-:-:S05]  /*0ee0*/  IMAD R77, R77, -0xa0, RZ ;  /* 0xffffff604d4d7824 */ /* 0x000fca00078e02ff */
[----:B------:R-:W-:-:S14]  /*0ef0*/  R2UR UR7, R77 ;  /* 0x000000004d0772ca */ /* 0x000fdc00000e0000 */
[----:B------:R-:W3:Y:S01]  /*0f00*/  LDCU UR7, c[0x0][UR7+0x2a0] ;  /* 0x00005400070777ac */ /* 0x000ee20008000800 */
[----:B------:R-:W-:-:S05]  /*0f10*/  CS2R.32 R77, SR_CgaSize ;  /* 0x00000000004d7805 */ /* 0x000fca0000008a00 */
[----:B------:R-:W-:-:S05]  /*0f20*/  IMAD R77, R77, -0xa0, RZ ;  /* 0xffffff604d4d7824 */ /* 0x000fca00078e02ff */
[----:B------:R-:W-:-:S14]  /*0f30*/  R2UR UR8, R77 ;  /* 0x000000004d0872ca */ /* 0x000fdc00000e0000 */
[----:B------:R-:W3:Y:S01]  /*0f40*/  LDCU UR8, c[0x0][UR8+0x2a4] ;  /* 0x00005480080877ac */ /* 0x000ee20008000800 */
[----:B------:R-:W-:Y:S02]  /*0f50*/  ULOP3.LUT UR47, UR45, 0x1, URZ, 0xc0, !UPT ;  /* 0x000000012d2f7892 */ /* 0x000fe4000f8ec0ff */
[----:B------:R-:W-:Y:S02]  /*0f60*/  USHF.R.U32.HI UR32, URZ, 0x1, UR45 ;  /* 0x00000001ff207899 */ /* 0x000fe4000801162d */
[----:B------:R-:W-:Y:S02]  /*0f70*/  UISETP.GT.U32.AND UP1, UPT, UR47, 0xffff, UPT ;  /* 0x0000ffff2f00788c */ /* 0x000fe4000bf24070 */
[----:B------:R-:W-:Y:S01]  /*0f80*/  USHF.L.U32 UR28, UR45, 0x9, URZ ;  /* 0x000000092d1c7899 */ /* 0x000fe200080006ff */
[----:B-1----:R-:W-:Y:S01]  /*0f90*/  I2FP.F32.U32 R3, UR16 ;  /* 0x0000001000037c45 */ /* 0x002fe20008201000 */
[----:B------:R-:W1:Y:S04]  /*0fa0*/  LDCU UR21, c[0x0][0xb24] ;  /* 0x00016480ff1577ac */ /* 0x000e680008000800 */
[----:B--2---:R-:W-:Y:S01]  /*0fb0*/  FMUL R3, R3, UR5 ;  /* 0x0000000503037c20 */ /* 0x004fe20008400000 */
[----:B------:R-:W2:Y:S01]  /*0fc0*/  LDCU UR42, c[0x0][0xb24] ;  /* 0x00016480ff2a77ac */ /* 0x000ea20008000800 */
[----:B----4-:R-:W-:Y:S01]  /*0fd0*/  I2FP.F32.U32 R2, UR20 ;  /* 0x0000001400027c45 */ /* 0x010fe20008201000 */
[----:B------:R-:W4:Y:S03]  /*0fe0*/  LDCU UR31, c[0x0][0xb30] ;  /* 0x00016600ff1f77ac */ /* 0x000f260008000800 */
[----:B------:R-:W1:Y:S01]  /*0ff0*/  F2I.U32.TRUNC.NTZ R3, R3 ;  /* 0x0000000300037305 */ /* 0x000e62000020f000 */
[----:B---3--:R-:W-:Y:S01]  /*1000*/  FMUL R2, R2, UR4 ;  /* 0x0000000402027c20 */ /* 0x008fe20008400000 */
[----:B------:R-:W-:-:S02]  /*1010*/  ULOP3.LUT UR4, UR45, 0x2, URZ, 0xc0, !UPT ;  /* 0x000000022d047892 */ /* 0x000fc4000f8ec0ff */
[----:B------:R-:W-:Y:S02]  /*1020*/  USHF.L.U32 UR29, UR45, 0xc, URZ ;  /* 0x0000000c2d1d7899 */ /* 0x000fe400080006ff */
[----:B------:R-:W-:Y:S02]  /*1030*/  UISETP.GT.U32.AND UP0, UPT, UR4, 0xffff, UPT ;  /* 0x0000ffff0400788c */ /* 0x000fe4000bf04070 */
[----:B------:R-:W3:Y:S01]  /*1040*/  F2I.U32.TRUNC.NTZ R2, R2 ;  /* 0x0000000200027305 */ /* 0x000ee2000020f000 */
[----:B------:R-:W-:Y:S01]  /*1050*/  UMOV UR34, 0x5 ;  /* 0x0000000500227882 */ /* 0x000fe20000000000 */
[----:B------:R-:W-:Y:S02]  /*1060*/  USEL UR27, UR47, 0xffff, !UP1 ;  /* 0x0000ffff2f1b7887 */ /* 0x000fe4000c800000 */
[----:B------:R-:W-:Y:S01]  /*1070*/  USEL UR26, UR4, 0xffff, !UP0 ;  /* 0x0000ffff041a7887 */ /* 0x000fe2000c000000 */
[----:B-1----:R-:W-:Y:S02]  /*1080*/  R2UR UR5, R3 ;  /* 0x00000000030572ca */ /* 0x002fe400000e0000 */
[----:B---3--:R-:W-:-:S02]  /*1090*/  R2UR UR6, R2 ;  /* 0x00000000020672ca */ /* 0x008fc400000e0000 */
[----:B------:R-:W-:-:S09]  /*10a0*/  PRMT R2, RZ, 0x7610, R2 ;  /* 0x00007610ff027816 */ /* 0x000fd20000000002 */
[----:B------:R-:W-:-:S04]  /*10b0*/  UIADD3 UR5, UPT, UPT, -UR5, URZ, URZ ;  /* 0x000000ff05057290 */ /* 0x000fc8000fffe1ff */
[----:B------:R-:W-:Y:S02]  /*10c0*/  UIMAD UR5, UR7, UR5, UR16 ;  /* 0x00000005070572a4 */ /* 0x000fe4000f8e0210 */
[----:B------:R-:W-:-:S04]  /*10d0*/  UIADD3 UR4, UPT, UPT, -UR6, URZ, URZ ;  /* 0x000000ff06047290 */ /* 0x000fc8000fffe1ff */
[----:B------:R-:W-:Y:S01]  /*10e0*/  IMAD.U32 R77, RZ, RZ, UR5 ;  /* 0x00000005ff4d7e24 */ /* 0x000fe2000f8e00ff */
[----:B------:R-:W-:-:S06]  /*10f0*/  UIMAD UR4, UR8, UR4, UR20 ;  /* 0x00000004080472a4 */ /* 0x000fcc000f8e0214 */
[----:B------:R-:W-:Y:S01]  /*1100*/  IMAD.U32 R76, RZ, RZ, UR4 ;  /* 0x00000004ff4c7e24 */ /* 0x000fe2000f8e00ff */
[----:B--2-4-:R-:W-:Y:S06]  /*1110*/  BRA.U UP4, `(.L_x_17) ;  /* 0x0000000104447547 */ /* 0x014fec000b800000 */
[----:B------:R-:W-:Y:S02]  /*1120*/  R2UR UR4, R76 ;  /* 0x000000004c0472ca */ /* 0x000fe400000e0000 */
[----:B------:R-:W-:-:S11]  /*1130*/  R2UR UR6, R77 ;  /* 0x000000004d0672ca */ /* 0x000fd600000e0000 */
[----:B------:R-:W-:Y:S02]  /*1140*/  UISETP.NE.AND UP0, UPT, UR4, URZ, UPT ;  /* 0x000000ff0400728c */ /* 0x000fe4000bf05270 */
[----:B------:R-:W-:Y:S02]  /*1150*/  UISETP.NE.AND UP1, UPT, UR4, 0x1, UPT ;  /* 0x000000010400788c */ /* 0x000fe4000bf25270 */
[----:B------:R-:W-:Y:S02]  /*1160*/  UISETP.NE.AND UP2, UPT, UR6, URZ, UP0 ;  /* 0x000000ff0600728c */ /* 0x000fe40008745270 */
[----:B------:R-:W-:Y:S02]  /*1170*/  USEL UR4, URZ, 0x2, UP0 ;  /* 0x00000002ff047887 */ /* 0x000fe40008000000 */
[----:B------:R-:W-:Y:S02]  /*1180*/  USEL UR8, URZ, 0x1, UP2 ;  /* 0x00000001ff087887 */ /* 0x000fe40009000000 */
[----:B------:R-:W-:-:S02]  /*1190*/  UISETP.NE.AND UP2, UPT, UR6, URZ, UPT ;  /* 0x000000ff0600728c */ /* 0x000fc4000bf45270 */
[----:B------:R-:W-:Y:S02]  /*11a0*/  USEL UR5, URZ, 0x4, UP1 ;  /* 0x00000004ff057887 */ /* 0x000fe40008800000 */
[----:B------:R-:W-:Y:S02]  /*11b0*/  UISETP.NE.AND UP0, UPT, UR6, 0x1, UPT ;  /* 0x000000010600788c */ /* 0x000fe4000bf05270 */
[----:B------:R-:W-:Y:S02]  /*11c0*/  USEL UR6, URZ, 0x8, UP1 ;  /* 0x00000008ff067887 */ /* 0x000fe40008800000 */
[----:B------:R-:W-:Y:S02]  /*11d0*/  USEL UR7, UR5, 0x4, UP2 ;  /* 0x0000000405077887 */ /* 0x000fe40009000000 */
[----:B------:R-:W-:Y:S02]  /*11e0*/  USEL UR4, UR4, 0x2, UP0 ;  /* 0x0000000204047887 */ /* 0x000fe40008000000 */
[----:B------:R-:W-:-:S02]  /*11f0*/  USEL UR5, UR6, 0x8, UP0 ;  /* 0x0000000806057887 */ /* 0x000fc40008000000 */
[----:B------:R-:W-:-:S04]  /*1200*/  UIADD3 UR4, UPT, UPT, UR4, UR7, UR8 ;  /* 0x0000000704047290 */ /* 0x000fc8000fffe008 */
[----:B------:R-:W-:-:S06]  /*1210*/  UIADD3 UR4, UPT, UPT, UR4, UR5, URZ ;  /* 0x0000000504047290 */ /* 0x000fcc000fffe0ff */
[----:B------:R-:W-:-:S07]  /*1220*/  IMAD.U32 R2, RZ, RZ, UR4 ;  /* 0x00000004ff027e24 */ /* 0x000fce000f8e00ff */
.L_x_17:
[----:B------:R-:W1:Y:S01]  /*1230*/  S2UR UR36, SR_CTAID.Z ;  /* 0x00000000002479c3 */ /* 0x000e620000002700 */
[----:B------:R-:W-:Y:S01]  /*1240*/  UISETP.GE.AND UP0, UPT, UR21, 0x1, UPT ;  /* 0x000000011500788c */ /* 0x000fe2000bf06270 */
[----:B------:R-:W-:-:S08]  /*1250*/  UMOV UR33, 0x3 ;  /* 0x0000000300217882 */ /* 0x000fd00000000000 */
[----:B------:R-:W-:Y:S05]  /*1260*/  BRA.U !UP0, `(.L_x_18) ;  /* 0x0000000108d47547 */ /* 0x000fea000b800000 */
[----:B------:R-:W2:Y:S01]  /*1270*/  LDCU.128 UR12, c[0x0][0xb10] ;  /* 0x00016200ff0c77ac */ /* 0x000ea20008000c00 */
[----:B------:R-:W3:Y:S01]  /*1280*/  LDCU UR6, c[0x0][0x370] ;  /* 0x00006e00ff0677ac */ /* 0x000ee20008000800 */
[----:B------:R-:W4:Y:S01]  /*1290*/  LDCU UR5, c[0x0][0x374] ;  /* 0x00006e80ff0577ac */ /* 0x000f220008000800 */
[----:B------:R-:W1:Y:S01]  /*12a0*/  LDCU UR30, c[0x0][0xb0c] ;  /* 0x00016180ff1e77ac */ /* 0x000e620008000800 */
[----:B------:R-:W1:Y:S01]  /*12b0*/  LDCU UR4, c[0x0][0xb20] ;  /* 0x00016400ff0477ac */ /* 0x000e620008000800 */
[----:B------:R-:W1:Y:S01]  /*12c0*/  LDCU.64 UR8, c[0x0][0xb28] ;  /* 0x00016500ff0877ac */ /* 0x000e620008000a00 */
[----:B--2---:R-:W-:Y:S02]  /*12d0*/  UISETP.NE.AND UP0, UPT, UR14, 0x1, UPT ;  /* 0x000000010e00788c */ /* 0x004fe4000bf05270 */
[----:B----4-:R-:W-:Y:S02]  /*12e0*/  UIMAD.WIDE.U32 UR10, UR5, UR15, URZ ;  /* 0x0000000f050a72a5 */ /* 0x010fe4000f8e00ff */
[----:B---3--:R-:W-:-:S02]  /*12f0*/  UIMAD.WIDE.U32 UR22, UR6, UR12, URZ ;  /* 0x0000000c061672a5 */ /* 0x008fc4000f8e00ff */
[----:B-1----:R-:W-:Y:S02]  /*1300*/  UISETP.NE.AND UP1, UPT, UR30, 0x1, UPT ;  /* 0x000000011e00788c */ /* 0x002fe4000bf25270 */
[----:B------:R-:W-:Y:S01]  /*1310*/  UISETP.NE.AND UP2, UPT, UR21, 0x1, UPT ;  /* 0x000000011500788c */ /* 0x000fe2000bf45270 */
[----:B------:R-:W-:Y:S02]  /*1320*/  UMOV UR10, UR11 ;  /* 0x0000000b000a7c82 */ /* 0x000fe40008000000 */
[----:B------:R-:W-:Y:S01]  /*1330*/  UMOV UR22, UR23 ;  /* 0x0000001700167c82 */ /* 0x000fe20008000000 */
[----:B------:R-:W-:Y:S02]  /*1340*/  @UP0 USHF.R.U32.HI UR5, URZ, UR4, UR10 ;  /* 0x00000004ff050299 */ /* 0x000fe4000801160a */
[----:B------:R-:W-:Y:S02]  /*1350*/  UIMAD.WIDE.U32 UR24, UR20, UR15, URZ ;  /* 0x0000000f141872a5 */ /* 0x000fe4000f8e00ff */
[----:B------:R-:W-:-:S02]  /*1360*/  UIMAD.WIDE.U32 UR10, UR5, UR8, URZ ;  /* 0x00000008050a72a5 */ /* 0x000fc4000f8e00ff */
[----:B------:R-:W-:Y:S02]  /*1370*/  @UP1 USHF.R.U32.HI UR6, URZ, UR13, UR22 ;  /* 0x0000000dff061299 */ /* 0x000fe40008011616 */
[----:B------:R-:W-:Y:S02]  /*1380*/  UIMAD.WIDE.U32 UR18, UR16, UR12, URZ ;  /* 0x0000000c101272a5 */ /* 0x000fe4000f8e00ff */
[----:B------:R-:W-:Y:S01]  /*1390*/  UIMAD.WIDE.U32 UR22, UR6, UR8, URZ ;  /* 0x00000008061672a5 */ /* 0x000fe2000f8e00ff */
[----:B------:R-:W-:Y:S01]  /*13a0*/  UMOV UR24, UR25 ;  /* 0x0000001900187c82 */ /* 0x000fe20008000000 */
[----:B------:R-:W-:Y:S01]  /*13b0*/  UMOV UR10, UR11 ;  /* 0x0000000b000a7c82 */ /* 0x000fe20008000000 */
[----:B------:R-:W-:Y:S02]  /*13c0*/  USHF.R.U32.HI UR24, URZ, UR4, UR24 ;  /* 0x00000004ff187299 */ /* 0x000fe40008011618 */
[----:B------:R-:W-:Y:S02]  /*13d0*/  @UP2 USHF.R.U32.HI UR5, URZ, UR9, UR10 ;  /* 0x00000009ff052299 */ /* 0x000fe4000801160a */
[----:B------:R-:W-:Y:S01]  /*13e0*/  UMOV UR7, UR23 ;  /* 0x0000001700077c82 */ /* 0x000fe20008000000 */
[----:B------:R-:W-:Y:S01]  /*13f0*/  UMOV UR18, UR19 ;  /* 0x0000001300127c82 */ /* 0x000fe20008000000 */
[----:B------:R-:W-:-:S02]  /*1400*/  @UP2 USHF.R.U32.HI UR6, URZ, UR9, UR7 ;  /* 0x00000009ff062299 */ /* 0x000fc40008011607 */
[----:B------:R-:W-:Y:S02]  /*1410*/  USHF.R.U32.HI UR13, URZ, UR13, UR18 ;  /* 0x0000000dff0d7299 */ /* 0x000fe40008011612 */
[----:B------:R-:W-:Y:S02]  /*1420*/  USEL UR4, UR20, UR24, !UP0 ;  /* 0x0000001814047287 */ /* 0x000fe4000c000000 */
[----:B------:R-:W-:Y:S02]  /*1430*/  UIMAD UR7, UR5, UR21, URZ ;  /* 0x00000015050772a4 */ /* 0x000fe4000f8e02ff */
[----:B------:R-:W-:Y:S02]  /*1440*/  USEL UR5, UR16, UR13, !UP1 ;  /* 0x0000000d10057287 */ /* 0x000fe4000c800000 */
[----:B------:R-:W-:Y:S02]  /*1450*/  UIMAD UR12, UR6, UR21, URZ ;  /* 0x00000015060c72a4 */ /* 0x000fe4000f8e02ff */
[----:B------:R-:W-:-:S02]  /*1460*/  UISETP.GE.AND UP0, UPT, UR4, UR7, UPT ;  /* 0x000000070400728c */ /* 0x000fc4000bf06270 */
[----:B------:R-:W-:Y:S02]  /*1470*/  UIMAD.WIDE.U32 UR10, UR4, UR8, URZ ;  /* 0x00000008040a72a5 */ /* 0x000fe4000f8e00ff */
[----:B------:R-:W-:Y:S02]  /*1480*/  UISETP.GE.OR UP0, UPT, UR5, UR12, UP0 ;  /* 0x0000000c0500728c */ /* 0x000fe40008706670 */
[----:B------:R-:W-:Y:S02]  /*1490*/  UIMAD.WIDE.U32 UR12, UR5, UR8, URZ ;  /* 0x00000008050c72a5 */ /* 0x000fe4000f8e00ff */
[----:B------:R-:W-:Y:S01]  /*14a0*/  UIADD3 UR10, UPT, UPT, -UR4, URZ, URZ ;  /* 0x000000ff040a7290 */ /* 0x000fe2000fffe1ff */
[----:B------:R-:W-:Y:S01]  /*14b0*/  UMOV UR8, UR11 ;  /* 0x0000000b00087c82 */ /* 0x000fe20008000000 */
[----:B------:R-:W-:Y:S02]  /*14c0*/  UIADD3 UR11, UPT, UPT, -UR5, URZ, URZ ;  /* 0x000000ff050b7290 */ /* 0x000fe4000fffe1ff */
[----:B------:R-:W-:-:S03]  /*14d0*/  USHF.R.U32.HI UR8, URZ, UR9, UR8 ;  /* 0x00000009ff087299 */ /* 0x000fc60008011608 */
[----:B------:R-:W-:Y:S01]  /*14e0*/  @!UP0 UMOV UR7, UR13 ;  /* 0x0000000d00078c82 */ /* 0x000fe20008000000 */
[----:B------:R-:W-:Y:S02]  /*14f0*/  UIMAD UR20, UR14, UR10, UR20 ;  /* 0x0000000a0e1472a4 */ /* 0x000fe4000f8e0214 */
[----:B------:R-:W-:Y:S02]  /*1500*/  USEL UR8, UR4, UR8, !UP2 ;  /* 0x0000000804087287 */ /* 0x000fe4000d000000 */
[----:B------:R-:W-:Y:S02]  /*1510*/  @!UP0 USHF.R.U32.HI UR7, URZ, UR9, UR7 ;  /* 0x00000009ff078299 */ /* 0x000fe40008011607 */
[----:B------:R-:W-:Y:S02]  /*1520*/  UIADD3 UR9, UPT, UPT, -UR8, URZ, URZ ;  /* 0x000000ff08097290 */ /* 0x000fe4000fffe1ff */
[----:B------:R-:W-:Y:S02]  /*1530*/  @!UP0 USEL UR7, UR5, UR7, !UP2 ;  /* 0x0000000705078287 */ /* 0x000fe4000d000000 */
[----:B------:R-:W-:-:S02]  /*1540*/  UIMAD UR9, UR21, UR9, UR4 ;  /* 0x00000009150972a4 */ /* 0x000fc4000f8e0204 */
[----:B------:R-:W-:Y:S02]  /*1550*/  @!UP0 UIADD3 UR8, UPT, UPT, UR8, -UR7, URZ ;  /* 0x8000000708088290 */ /* 0x000fe4000fffe0ff */
[----:B------:R-:W-:Y:S02]  /*1560*/  @!UP0 UIMAD UR6, UR9, UR6, UR7 ;  /* 0x00000006090682a4 */ /* 0x000fe4000f8e0207 */
[----:B------:R-:W-:Y:S02]  /*1570*/  @!UP0 UIMAD UR4, UR8, UR21, UR5 ;  /* 0x00000015080482a4 */ /* 0x000fe4000f8e0205 */
[----:B------:R-:W-:Y:S02]  /*1580*/  UIMAD UR16, UR30, UR11, UR16 ;  /* 0x0000000b1e1072a4 */ /* 0x000fe4000f8e0210 */
[----:B------:R-:W-:Y:S01]  /*1590*/  UIMAD UR20, UR4, UR14, UR20 ;  /* 0x0000000e041472a4 */ /* 0x000fe2000f8e0214 */
[----:B------:R-:W-:Y:S02]  /*15a0*/  @!UP0 UMOV UR5, UR6 ;  /* 0x0000000600058c82 */ /* 0x000fe40008000000 */
[----:B------:R-:W-:-:S12]  /*15b0*/  UIMAD UR16, UR5, UR30, UR16 ;  /* 0x0000001e051072a4 */ /* 0x000fd8000f8e0210 */
.L_x_18:
[----:B------:R-:W-:Y:S02]  /*15c0*/  UISETP.NE.AND UP1, UPT, UR31, 0x1, UPT ;  /* 0x000000011f00788c */ /* 0x000fe4000bf25270 */
[----:B------:R-:W-:Y:S02]  /*15d0*/  ULOP3.LUT UR24, UR27, 0xffff, URZ, 0xc0, !UPT ;  /* 0x0000ffff1b187892 */ /* 0x000fe4000f8ec0ff */
[----:B------:R-:W-:Y:S02]  /*15e0*/  ULOP3.LUT UR21, UR26, 0xffff, URZ, 0xc0, !UPT ;  /* 0x0000ffff1a157892 */ /* 0x000fe4000f8ec0ff */
[----:B------:R-:W-:Y:S02]  /*15f0*/  UISETP.NE.AND UP0, UPT, UR17, 0x2, UPT ;  /* 0x000000021100788c */ /* 0x000fe4000bf05270 */
[----:B------:R-:W-:Y:S02]  /*1600*/  ULOP3.LUT UR28, UR28, 0x400, URZ, 0xc0, !UPT ;  /* 0x000004001c1c7892 */ /* 0x000fe4000f8ec0ff */
[----:B------:R-:W-:-:S02]  /*1610*/  ULOP3.LUT UR27, UR29, 0x1000, URZ, 0xc0, !UPT ;  /* 0x000010001d1b7892 */ /* 0x000fc4000f8ec0ff */
[----:B------:R-:W-:Y:S02]  /*1620*/  USHF.L.U32 UR24, UR34, UR24, URZ ;  /* 0x0000001822187299 */ /* 0x000fe400080006ff */
[----:B------:R-:W-:Y:S01]  /*1630*/  USHF.L.U32 UR21, UR33, UR21, URZ ;  /* 0x0000001521157299 */ /* 0x000fe200080006ff */
[----:B------:R-:W-:Y:S11]  /*1640*/  BRA.U UP1, `(.L_x_19) ;  /* 0x0000000101447547 */ /* 0x000ff6000b800000 */
[----:B------:R-:W2:Y:S01]  /*1650*/  LDCU.128 UR8, c[0x0][0xb10] ;  /* 0x00016200ff0877ac */ /* 0x000ea20008000c00 */
[----:B------:R-:W3:Y:S01]  /*1660*/  LDCU UR12, c[0x0][0xb0c] ;  /* 0x00016180ff0c77ac */ /* 0x000ee20008000800 */
[----:B------:R-:W4:Y:S01]  /*1670*/  LDCU UR13, c[0x0][0xb20] ;  /* 0x00016400ff0d77ac */ /* 0x000f220008000800 */
[----:B--2---:R-:W-:Y:S02]  /*1680*/  UIMAD.WIDE.U32 UR6, UR16, UR8, URZ ;  /* 0x00000008100672a5 */ /* 0x004fe4000f8e00ff */
[----:B------:R-:W-:Y:S02]  /*1690*/  UIMAD.WIDE.U32 UR4, UR20, UR11, URZ ;  /* 0x0000000b140472a5 */ /* 0x000fe4000f8e00ff */
[----:B---3--:R-:W-:Y:S02]  /*16a0*/  UISETP.NE.AND UP2, UPT, UR12, 0x1, UPT ;  /* 0x000000010c00788c */ /* 0x008fe4000bf45270 */
[----:B------:R-:W-:Y:S01]  /*16b0*/  UISETP.NE.AND UP1, UPT, UR10, 0x1, UPT ;  /* 0x000000010a00788c */ /* 0x000fe2000bf25270 */
[----:B------:R-:W-:-:S02]  /*16c0*/  UMOV UR6, UR7 ;  /* 0x0000000700067c82 */ /* 0x000fc40008000000 */
[----:B------:R-:W-:Y:S01]  /*16d0*/  UMOV UR4, UR5 ;  /* 0x0000000500047c82 */ /* 0x000fe20008000000 */
[----:B------:R-:W-:Y:S02]  /*16e0*/  USHF.R.U32.HI UR9, URZ, UR9, UR6 ;  /* 0x00000009ff097299 */ /* 0x000fe40008011606 */
[----:B----4-:R-:W-:Y:S02]  /*16f0*/  USHF.R.U32.HI UR4, URZ, UR13, UR4 ;  /* 0x0000000dff047299 */ /* 0x010fe40008011604 */
[----:B------:R-:W-:Y:S02]  /*1700*/  USEL UR5, UR16, UR9, !UP2 ;  /* 0x0000000910057287 */ /* 0x000fe4000d000000 */
[----:B------:R-:W-:-:S04]  /*1710*/  USEL UR4, UR20, UR4, !UP1 ;  /* 0x0000000414047287 */ /* 0x000fc8000c800000 */
[----:B------:R-:W-:Y:S02]  /*1720*/  UIADD3 UR6, UPT, UPT, UR5, -UR4, URZ ;  /* 0x8000000405067290 */ /* 0x000fe4000fffe0ff */
[----:B------:R-:W-:Y:S02]  /*1730*/  UIADD3 UR4, UPT, UPT, -UR5, UR4, URZ ;  /* 0x0000000405047290 */ /* 0x000fe4000fffe1ff */
[----:B------:R-:W-:Y:S02]  /*1740*/  UIMAD UR20, UR6, UR10, UR20 ;  /* 0x0000000a061472a4 */ /* 0x000fe4000f8e0214 */
[----:B------:R-:W-:-:S12]  /*1750*/  UIMAD UR16, UR4, UR12, UR16 ;  /* 0x0000000c041072a4 */ /* 0x000fd8000f8e0210 */
.L_x_19:
[----:B------:R-:W-:Y:S05]  /*1760*/  BRA.U !UP5, `(.L_x_20) ;  /* 0x000000010d0c7547 */ /* 0x000fea000b800000 */
[----:B------:R-:W-:Y:S01]  /*1770*/  UCGABAR_WAIT ;  /* 0x0000000000007dc7 */ /* 0x000fe20008000000 */
[----:B------:R-:W-:Y:S01]  /*1780*/  CCTL.IVALL ;  /* 0x00000000ff00798f */ /* 0x000fe20002000000 */
[----:B------:R-:W-:Y:S05]  /*1790*/  BRA `(.L_x_21) ;  /* 0x0000000000047947 */ /* 0x000fea0003800000 */
.L_x_20:
[----:B------:R-:W-:Y:S06]  /*17a0*/  BAR.SYNC.DEFER_BLOCKING 0x0 ;  /* 0x0000000000007b1d */ /* 0x000fec0000010000 */
.L_x_21:
[----:B------:R-:W-:Y:S05]  /*17b0*/  BRA.U UP0, `(.L_x_22) ;  /* 0x0000001100f87547 */ /* 0x000fea000b800000 */
[----:B------:R-:W2:Y:S01]  /*17c0*/  LDCU UR6, c[0x0][0x38c] ;  /* 0x00007180ff0677ac */ /* 0x000ea20008000800 */
[----:B------:R-:W-:Y:S01]  /*17d0*/  PLOP3.LUT P1, PT, PT, PT, UP3, 0x80, 0x8 ;  /* 0x000000000008781c */ /* 0x000fe20003f2f038 */
[----:B------:R-:W-:Y:S01]  /*17e0*/  IMAD.MOV.U32 R12, RZ, RZ, 0x1 ;  /* 0x00000001ff0c7424 */ /* 0x000fe200078e00ff */
[----:B------:R-:W-:Y:S01]  /*17f0*/  ISETP.EQ.OR P2, PT, R0, RZ, P3 ;  /* 0x000000ff0000720c */ /* 0x000fe20001f42670 */
[----:B------:R-:W-:Y:S01]  /*1800*/  UISETP.NE.AND UP1, UPT, UR17, URZ, UPT ;  /* 0x000000ff1100728c */ /* 0x000fe2000bf25270 */
[----:B------:R-:W-:Y:S02]  /*1810*/  PLOP3.LUT P1, PT, P1, PT, PT, 0x8, 0x80 ;  /* 0x000000000080781c */ /* 0x000fe40000f2e170 */
[----:B------:R-:W-:Y:S01]  /*1820*/  CS2R R10, SRZ ;  /* 0x00000000000a7805 */ /* 0x000fe2000001ff00 */
[----:B------:R-:W-:Y:S01]  /*1830*/  IMAD.MOV.U32 R9, RZ, RZ, RZ ;  /* 0x000000ffff097224 */ /* 0x000fe200078e00ff */
[----:B------:R-:W3:Y:S01]  /*1840*/  LDCU UR40, c[0x0][0x370] ;  /* 0x00006e00ff2877ac */ /* 0x000ee20008000800 */
[----:B------:R-:W-:Y:S01]  /*1850*/  IMAD.MOV.U32 R8, RZ, RZ, 0x1 ;  /* 0x00000001ff087424 */ /* 0x000fe200078e00ff */
[----:B------:R-:W-:Y:S01]  /*1860*/  USEL UR26, UR46, 0x2, UP1 ;  /* 0x000000022e1a7887 */ /* 0x000fe20008800000 */
[----:B------:R-:W4:Y:S01]  /*1870*/  LDCU.64 UR30, c[0x0][0x348] ;  /* 0x00006900ff1e77ac */ /* 0x000f220008000a00 */
[----:B--2---:R-:W-:-:S02]  /*1880*/  UIADD3 UR5, UPT, UPT, UR6, 0x1f, URZ ;  /* 0x0000001f06057890 */ /* 0x004fc4000fffe0ff */
[----:B------:R-:W-:Y:S02]  /*1890*/  UIADD3 UR48, UPT, UPT, UR6, 0x3e, URZ ;  /* 0x0000003e06307890 */ /* 0x000fe4000fffe0ff */
[----:B------:R-:W-:Y:S01]  /*18a0*/  USHF.R.S32.HI UR4, URZ, 0x1f, UR5 ;  /* 0x0000001fff047899 */ /* 0x000fe20008011405 */
[----:B------:R-:W2:Y:S03]  /*18b0*/  LDCU UR39, c[0x0][0x374] ;  /* 0x00006e80ff2777ac */ /* 0x000ea60008000800 */
[----:B------:R-:W-:Y:S02]  /*18c0*/  ULEA.HI UR4, UR4, UR5, URZ, 0x5 ;  /* 0x0000000504047291 */ /* 0x000fe4000f8f28ff */
[----:B------:R-:W-:Y:S02]  /*18d0*/  USHF.L.U32 UR5, UR32, 0x5, URZ ;  /* 0x0000000520057899 */ /* 0x000fe400080006ff */
[----:B------:R-:W-:-:S02]  /*18e0*/  USHF.R.S32.HI UR43, URZ, 0x5, UR4 ;  /* 0x00000005ff2b7899 */ /* 0x000fc40008011404 */
[----:B------:R-:W-:Y:S02]  /*18f0*/  UIADD3 UR4, UPT, UPT, UR6, -0x1, URZ ;  /* 0xffffffff06047890 */ /* 0x000fe4000fffe0ff */
[----:B------:R-:W-:Y:S02]  /*1900*/  UISETP.LT.U32.AND UP0, UPT, UR43, 0x5, UPT ;  /* 0x000000052b00788c */ /* 0x000fe4000bf01070 */
[----:B------:R-:W-:Y:S02]  /*1910*/  UISETP.GE.U32.AND UP2, UPT, UR4, -0x3f, UPT ;  /* 0xffffffc10400788c */ /* 0x000fe4000bf46070 */
[----:B------:R-:W-:Y:S02]  /*1920*/  USEL UR41, UR43, 0x5, UP0 ;  /* 0x000000052b297887 */ /* 0x000fe40008000000 */
[----:B------:R-:W-:Y:S02]  /*1930*/  ULOP3.LUT UR44, UR5, 0x20, URZ, 0xe2, !UPT ;  /* 0x00000020052c7892 */ /* 0x000fe4000f8ee2ff */
[----:B------:R-:W-:-:S02]  /*1940*/  UIADD3 UR25, UPT, UPT, UR41, -0x1, URZ ;  /* 0xffffffff29197890 */ /* 0x000fc4000fffe0ff */
[----:B------:R-:W-:Y:S01]  /*1950*/  UIADD3 UR46, UPT, UPT, UR43, -UR41, URZ ;  /* 0x800000292b2e7290 */ /* 0x000fe2000fffe0ff */
[----:B------:R-:W-:Y:S02]  /*1960*/  UMOV UR5, URZ ;  /* 0x000000ff00057c82 */ /* 0x000fe40008000000 */
[----:B------:R-:W-:-:S04]  /*1970*/  @UP2 UIADD3 UR25, UPT, UPT, UR41, URZ, URZ ;  /* 0x000000ff29192290 */ /* 0x000fc8000fffe0ff */
[----:B--234-:R-:W-:-:S12]  /*1980*/  UIADD3 UR25, UPT, UPT, UR25, 0x1, URZ ;  /* 0x0000000119197890 */ /* 0x01cfd8000fffe0ff */
.L_x_42:
[----:B------:R-:W-:Y:S01]  /*1990*/  UISETP.NE.AND UP0, UPT, UR45, URZ, UPT ;  /* 0x000000ff2d00728c */ /* 0x000fe2000bf05270 */
[----:B------:R-:W2:Y:S08]  /*19a0*/  S2UR UR45, SR_CgaCtaId ;  /* 0x00000000002d79c3 */ /* 0x000eb00000008800 */
[----:B------:R-:W-:Y:S05]  /*19b0*/  BRA.U UP0, `(.L_x_23) ;  /* 0x0000000100347547 */ /* 0x000fea000b800000 */
[----:B------:R-:W3:Y:S01]  /*19c0*/  S2R R0, SR_CgaCtaId ;  /* 0x0000000000007919 */ /* 0x000ee20000008800 */
[----:B------:R-:W-:-:S04]  /*19d0*/  MOV R2, 0x400 ;  /* 0x0000040000027802 */ /* 0x000fc80000000f00 */
[----:B---3--:R-:W-:Y:S02]  /*19e0*/  LEA R0, R0, R2, 0x18 ;  /* 0x0000000200007211 */ /* 0x008fe400078ec0ff */
[----:B------:R-:W-:-:S03]  /*19f0*/  SHF.L.U32 R2, R8, 0x1f, RZ ;  /* 0x0000001f08027819 */ /* 0x000fc600000006ff */
[----:B------:R-:W-:-:S04]  /*1a00*/  IMAD R0, R9, 0x8, R0 ;  /* 0x0000000809007824 */ /* 0x000fc800078e0200 */
[----:B------:R-:W3:Y:S02]  /*1a10*/  SYNCS.PHASECHK.TRANS64.TRYWAIT P0, [R0+URZ+0x110], R2 ;  /* 0x00011002000075a7 */ /* 0x000ee400080011ff */
[----:B---3--:R-:W-:Y:S05]  /*1a20*/  @!P0 BRA `(.L_x_24) ;  /* 0x0000007c00848947 */ /* 0x008fea0003800000 */
.L_x_133:
[----:B------:R-:W-:Y:S01]  /*1a30*/  VIADD R9, R9, 0x1 ;  /* 0x0000000109097836 */ /* 0x000fe20000000000 */
[----:B------:R3:W-:Y:S04]  /*1a40*/  SYNCS.ARRIVE.TRANS64.A1T0 RZ, [R0+URZ+0x100], RZ ;  /* 0x000100ff00ff79a7 */ /* 0x0007e800081000ff */
[----:B------:R-:W-:-:S04]  /*1a50*/  ISETP.NE.AND P0, PT, R9, 0x2, PT ;  /* 0x000000020900780c */ /* 0x000fc80003f05270 */
[----:B------:R-:W-:Y:S02]  /*1a60*/  SEL R9, R9, RZ, P0 ;  /* 0x000000ff09097207 */ /* 0x000fe40000000000 */
[----:B---3--:R-:W-:-:S04]  /*1a70*/  SEL R0, RZ, 0x1, P0 ;  /* 0x00000001ff007807 */ /* 0x008fc80000000000 */
[----:B------:R-:W-:-:S07]  /*1a80*/  LOP3.LUT R8, R8, R0, RZ, 0x3c, !PT ;  /* 0x0000000008087212 */ /* 0x000fce00078e3cff */
.L_x_23:
[----:B------:R-:W-:Y:S01]  /*1a90*/  UMOV UR6, 0x400 ;  /* 0x0000040000067882 */ /* 0x000fe20000000000 */
[----:B------:R-:W-:Y:S01]  /*1aa0*/  SHF.L.U32 R0, R12, 0x1f, RZ ;  /* 0x0000001f0c007819 */ /* 0x000fe200000006ff */
[----:B--2---:R-:W-:Y:S02]  /*1ab0*/  ULEA UR6, UR45, UR6, 0x18 ;  /* 0x000000062d067291 */ /* 0x004fe4000f8ec0ff */
[----:B------:R-:W-:Y:S02]  /*1ac0*/  UISETP.GE.U32.AND UP0, UPT, UR48, 0x3f, UPT ;  /* 0x0000003f3000788c */ /* 0x000fe4000bf06070 */
[----:B------:R-:W-:Y:S02]  /*1ad0*/  ULEA UR4, UR5, UR6, 0x3 ;  /* 0x0000000605047291 */ /* 0x000fe4000f8e18ff */
[----:B------:R-:W-:Y:S02]  /*1ae0*/  ULEA UR11, UR20, UR47, 0x1 ;  /* 0x0000002f140b7291 */ /* 0x000fe4000f8e08ff */
[----:B------:R-:W-:-:S02]  /*1af0*/  ULEA UR35, UR16, UR44, 0x6 ;  /* 0x0000002c10237291 */ /* 0x000fc4000f8e30ff */
[----:B------:R-:W-:Y:S01]  /*1b00*/  USHF.L.U32 UR11, UR11, 0x7, URZ ;  /* 0x000000070b0b7899 */ /* 0x000fe200080006ff */
[----:B------:R-:W-:Y:S02]  /*1b10*/  UMOV UR13, URZ ;  /* 0x000000ff000d7c82 */ /* 0x000fe40008000000 */
[----:B------:R2:W3:Y:S01]  /*1b20*/  SYNCS.PHASECHK.TRANS64.TRYWAIT P0, [UR4+0x28], R0 ;  /* 0x00002800ff0075a7 */ /* 0x0004e20008001104 */
[----:B------:R-:W-:Y:S08]  /*1b30*/  BRA.U !UP0, `(.L_x_25) ;  /* 0x0000000108c07547 */ /* 0x000ff0000b800000 */
[----:B------:R-:W-:Y:S01]  /*1b40*/  UMOV UR7, URZ ;  /* 0x000000ff00077c82 */ /* 0x000fe20008000000 */
[----:B------:R-:W-:-:S05]  /*1b50*/  UMOV UR4, UR5 ;  /* 0x0000000500047c82 */ /* 0x000fca0008000000 */
.L_x_31:
[----:B------:R-:W-:Y:S01]  /*1b60*/  ULEA UR33, UR4, UR6, 0x3 ;  /* 0x0000000604217291 */ /* 0x000fe2000f8e18ff */
[----:B------:R-:W-:Y:S01]  /*1b70*/  @!P3 MOV R2, 0x2800 ;  /* 0x000028000002b802 */ /* 0x000fe20000000f00 */
[----:B-1-3--:R-:W-:Y:S10]  /*1b80*/  @P0 BRA `(.L_x_26) ;  /* 0x00000000000c0947 */ /* 0x00aff40003800000 */
[----:B------:R-:W-:-:S04]  /*1b90*/  SHF.L.U32 R3, R12, 0x1f, RZ ;  /* 0x0000001f0c037819 */ /* 0x000fc800000006ff */
[----:B------:R-:W3:Y:S02]  /*1ba0*/  SYNCS.PHASECHK.TRANS64.TRYWAIT P0, [UR33+0x28], R3 ;  /* 0x00002803ff0075a7 */ /* 0x000ee40008001121 */
[----:B---3--:R-:W-:Y:S05]  /*1bb0*/  @!P0 BRA `(.L_x_27) ;  /* 0x0000007c00348947 */ /* 0x008fea0003800000 */
.L_x_26:
[----:B------:R3:W-:Y:S01]  /*1bc0*/  @!P3 SYNCS.ARRIVE.TRANS64 RZ, [UR33], R2 ;  /* 0x00000002ffffb9a7 */ /* 0x0007e20008000021 */
[----:B------:R-:W-:-:S04]  /*1bd0*/  ULOP3.LUT UR5, UR26, 0x2, URZ, 0xfc, !UPT ;  /* 0x000000021a057892 */ /* 0x000fc8000f8efcff */
[----:B------:R-:W-:-:S09]  /*1be0*/  UISETP.NE.AND UP0, UPT, UR5, 0x2, UPT ;  /* 0x000000020500788c */ /* 0x000fd2000bf05270 */
[----:B------:R-:W-:Y:S05]  /*1bf0*/  BRA.U UP0, `(.L_x_28) ;  /* 0x0000000100047547 */ /* 0x000fea000b800000 */
[----:B-1----:R-:W-:Y:S05]  /*1c00*/  BPT.TRAP 0x1 ;  /* 0x000000040000795c */ /* 0x002fea0000300000 */
.L_x_28:
[----:B------:R-:W-:Y:S04]  /*1c10*/  BSSY.RECONVERGENT B0, `(.L_x_29) ;  /* 0x0000003000007945 */ /* 0x000fe80003800200 */
[----:B------:R-:W-:Y:S05]  /*1c20*/  @P2 BRA `(.L_x_30) ;  /* 0x0000000000042947 */ /* 0x000fea0003800000 */
[----:B-1----:R-:W-:Y:S05]  /*1c30*/  BPT.TRAP 0x1 ;  /* 0x000000040000795c */ /* 0x002fea0000300000 */
.L_x_30:
[----:B-1----:R-:W-:Y:S05]  /*1c40*/  BSYNC.RECONVERGENT B0 ;  /* 0x0000000000007941 */ /* 0x002fea0003800200 */
.L_x_29:
[----:B------:R-:W-:Y:S02]  /*1c50*/  UIADD3 UR5, UPT, UPT, UR4, 0x1, URZ ;  /* 0x0000000104057890 */ /* 0x000fe4000fffe0ff */
[----:B------:R-:W-:Y:S02]  /*1c60*/  USHF.L.U32 UR34, UR7, 0x5, URZ ;  /* 0x0000000507227899 */ /* 0x000fe400080006ff */
[----:B------:R-:W-:Y:S02]  /*1c70*/  UISETP.NE.AND UP0, UPT, UR5, 0x5, UPT ;  /* 0x000000050500788c */ /* 0x000fe4000bf05270 */
[----:B------:R-:W-:Y:S02]  /*1c80*/  UIADD3 UR7, UPT, UPT, UR7, 0x1, URZ ;  /* 0x0000000107077890 */ /* 0x000fe4000fffe0ff */
[----:B------:R-:W-:Y:S02]  /*1c90*/  USEL UR9, URZ, 0x1, UP0 ;  /* 0x00000001ff097887 */ /* 0x000fe40008000000 */
[----:B------:R-:W-:-:S02]  /*1ca0*/  USEL UR5, UR5, URZ, UP0 ;  /* 0x000000ff05057287 */ /* 0x000fc40008000000 */
[----:B------:R-:W-:Y:S02]  /*1cb0*/  UIADD3 UR14, UP0, UPT, UR30, 0x180, URZ ;  /* 0x000001801e0e7890 */ /* 0x000fe4000ff1e0ff */
[----:B------:R-:W-:Y:S01]  /*1cc0*/  ULEA UR8, UR5, UR6, 0x3 ;  /* 0x0000000605087291 */ /* 0x000fe2000f8e18ff */
[----:B------:R-:W-:Y:S01]  /*1cd0*/  LOP3.LUT R12, R12, UR9, RZ, 0x3c, !PT ;  /* 0x000000090c0c7c12 */ /* 0x000fe2000f8e3cff */
[----:B------:R-:W-:Y:S02]  /*1ce0*/  ULEA UR32, UR4, UR28, 0xb ;  /* 0x0000001c04207291 */ /* 0x000fe4000f8e58ff */
[----:B------:R-:W-:Y:S01]  /*1cf0*/  UIADD3 UR16, UP1, UPT, UR30, 0x80, URZ ;  /* 0x000000801e107890 */ /* 0x000fe2000ff3e0ff */
[----:B--2---:R-:W-:Y:S01]  /*1d00*/  SHF.L.U32 R0, R12, 0x1f, RZ ;  /* 0x0000001f0c007819 */ /* 0x004fe200000006ff */
[----:B------:R-:W-:Y:S02]  /*1d10*/  UIADD3.X UR15, UPT, UPT, URZ, UR31, URZ, UP0, !UPT ;  /* 0x0000001fff0f7290 */ /* 0x000fe400087fe4ff */
[----:B------:R-:W-:Y:S01]  /*1d20*/  UISETP.NE.AND UP0, UPT, UR7, UR25, UPT ;  /* 0x000000190700728c */ /* 0x000fe2000bf05270 */
[----:B------:R4:W1:Y:S01]  /*1d30*/  SYNCS.PHASECHK.TRANS64.TRYWAIT P0, [UR8+0x28], R0 ;  /* 0x00002800ff0075a7 */ /* 0x0008620008001108 */
[----:B------:R-:W-:-:S02]  /*1d40*/  ULEA UR8, UR4, UR27, 0xd ;  /* 0x0000001b04087291 */ /* 0x000fc4000f8e68ff */
[----:B------:R-:W-:Y:S02]  /*1d50*/  UIADD3.X UR17, UPT, UPT, URZ, UR31, URZ, UP1, !UPT ;  /* 0x0000001fff117290 */ /* 0x000fe40008ffe4ff */
[----:B------:R-:W-:Y:S02]  /*1d60*/  UIADD3 UR32, UPT, UPT, UR6, 0x6400, UR32 ;  /* 0x0000640006207890 */ /* 0x000fe4000fffe020 */
[----:B------:R-:W-:Y:S02]  /*1d70*/  UPRMT UR13, URZ, 0x5410, UR24 ;  /* 0x00005410ff0d7896 */ /* 0x000fe40008000018 */
[----:B------:R-:W-:Y:S02]  /*1d80*/  UIADD3 UR8, UPT, UPT, UR6, 0x8c00, UR8 ;  /* 0x00008c0006087890 */ /* 0x000fe4000fffe008 */
[----:B------:R-:W-:Y:S01]  /*1d90*/  UPRMT UR4, URZ, 0x5410, UR21 ;  /* 0x00005410ff047896 */ /* 0x000fe20008000015 */
[----:B------:R-:W-:Y:S01]  /*1da0*/  UMOV UR18, 0x0 ;  /* 0x0000000000127882 */ /* 0x000fe20000000000 */
[----:B------:R-:W-:Y:S01]  /*1db0*/  UMOV UR19, 0x10000000 ;  /* 0x1000000000137882 */ /* 0x000fe20000000000 */
[----:B------:R-:W-:Y:S01]  /*1dc0*/  UMOV UR12, UR36 ;  /* 0x00000024000c7c82 */ /* 0x000fe20008000000 */
[----:B------:R-:W-:Y:S01]  /*1dd0*/  UMOV UR9, UR33 ;  /* 0x0000002100097c82 */ /* 0x000fe20008000000 */
[----:B------:R-:W-:Y:S01]  /*1de0*/  UMOV UR10, UR34 ;  /* 0x00000022000a7c82 */ /* 0x000fe20008000000 */
[----:B------:R2:W-:Y:S03]  /*1df0*/  UTMALDG.3D.MULTICAST [UR32], [UR16], UR13, desc[UR18] ;  /* 0x00001220100073b4 */ /* 0x0005e6000801180d */
[----:B------:R3:W-:Y:S01]  /*1e00*/  UTMALDG.3D.MULTICAST [UR8], [UR14], UR4, desc[UR18] ;  /* 0x000012080e0073b4 */ /* 0x0007e20008011804 */
[----:B--2---:R-:W-:Y:S01]  /*1e10*/  UMOV UR13, UR25 ;  /* 0x00000019000d7c82 */ /* 0x004fe20008000000 */
[----:B---3--:R-:W-:Y:S01]  /*1e20*/  UMOV UR4, UR5 ;  /* 0x0000000500047c82 */ /* 0x008fe20008000000 */
[----:B----4-:R-:W-:Y:S05]  /*1e30*/  BRA.U UP0, `(.L_x_31) ;  /* 0xfffffffd00487547 */ /* 0x010fea000b83ffff */
.L_x_25:
[----:B------:R-:W-:Y:S01]  /*1e40*/  ULEA UR4, UR5, UR6, 0x3 ;  /* 0x0000000605047291 */ /* 0x000fe2000f8e18ff */
[----:B--2---:R-:W-:Y:S01]  /*1e50*/  SHF.L.U32 R0, R12, 0x1f, RZ ;  /* 0x0000001f0c007819 */ /* 0x004fe200000006ff */
[----:B------:R-:W-:Y:S01]  /*1e60*/  @!P1 SYNCS.ARRIVE.TRANS64.A1T0 RZ, [UR6+0x98], RZ ;  /* 0x000098ffffff99a7 */ /* 0x000fe20008100006 */
[----:B------:R-:W-:-:S06]  /*1e70*/  UISETP.GT.AND UP0, UPT, UR43, UR41, UPT ;  /* 0x000000292b00728c */ /* 0x000fcc000bf04270 */
[----:B-1-3--:R1:W2:Y:S03]  /*1e80*/  SYNCS.PHASECHK.TRANS64.TRYWAIT P0, [UR4+0x28], R0 ;  /* 0x00002800ff0075a7 */ /* 0x00a2a60008001104 */
[----:B------:R-:W-:Y:S05]  /*1e90*/  BRA.U !UP0, `(.L_x_32) ;  /* 0x0000000108c47547 */ /* 0x000fea000b800000 */
[----:B------:R-:W-:Y:S01]  /*1ea0*/  UIADD3 UR29, UPT, UPT, UR46, UR13, URZ ;  /* 0x0000000d2e1d7290 */ /* 0x000fe2000fffe0ff */
[----:B------:R-:W-:-:S11]  /*1eb0*/  UMOV UR4, UR5 ;  /* 0x0000000500047c82 */ /* 0x000fd60008000000 */
.L_x_38:
[----:B------:R-:W-:Y:S01]  /*1ec0*/  ULEA UR17, UR4, UR6, 0x3 ;  /* 0x0000000604117291 */ /* 0x000fe2000f8e18ff */
[----:B--2---:R-:W-:Y:S01]  /*1ed0*/  @!P3 MOV R2, 0x2800 ;  /* 0x000028000002b802 */ /* 0x004fe20000000f00 */
[----:B--2-4-:R-:W-:Y:S10]  /*1ee0*/  @P0 BRA `(.L_x_33) ;  /* 0x00000000000c0947 */ /* 0x014ff40003800000 */
[----:B------:R-:W-:-:S04]  /*1ef0*/  SHF.L.U32 R3, R12, 0x1f, RZ ;  /* 0x0000001f0c037819 */ /* 0x000fc800000006ff */
[----:B------:R-:W2:Y:S02]  /*1f00*/  SYNCS.PHASECHK.TRANS64.TRYWAIT P0, [UR17+0x28], R3 ;  /* 0x00002803ff0075a7 */ /* 0x000ea40008001111 */
[----:B--2---:R-:W-:Y:S05]  /*1f10*/  @!P0 BRA `(.L_x_34) ;  /* 0x0000007800748947 */ /* 0x004fea0003800000 */
.L_x_33:
[----:B------:R2:W-:Y:S01]  /*1f20*/  @!P3 SYNCS.ARRIVE.TRANS64 RZ, [UR17], R2 ;  /* 0x00000002ffffb9a7 */ /* 0x0005e20008000011 */
[----:B------:R-:W-:-:S04]  /*1f30*/  ULOP3.LUT UR5, UR26, 0x2, URZ, 0xfc, !UPT ;  /* 0x000000021a057892 */ /* 0x000fc8000f8efcff */
[----:B------:R-:W-:-:S09]  /*1f40*/  UISETP.NE.AND UP0, UPT, UR5, 0x2, UPT ;  /* 0x000000020500788c */ /* 0x000fd2000bf05270 */
[----:B------:R-:W-:Y:S05]  /*1f50*/  BRA.U UP0, `(.L_x_35) ;  /* 0x0000000100047547 */ /* 0x000fea000b800000 */
[----:B------:R-:W-:Y:S05]  /*1f60*/  BPT.TRAP 0x1 ;  /* 0x000000040000795c */ /* 0x000fea0000300000 */
.L_x_35:
[----:B------:R-:W-:Y:S04]  /*1f70*/  BSSY.RECONVERGENT B0, `(.L_x_36) ;  /* 0x0000003000007945 */ /* 0x000fe80003800200 */
[----:B------:R-:W-:Y:S05]  /*1f80*/  @P2 BRA `(.L_x_37) ;  /* 0x0000000000042947 */ /* 0x000fea0003800000 */
[----:B------:R-:W-:Y:S05]  /*1f90*/  BPT.TRAP 0x1 ;  /* 0x000000040000795c */ /* 0x000fea0000300000 */
.L_x_37:
[----:B------:R-:W-:Y:S05]  /*1fa0*/  BSYNC.RECONVERGENT B0 ;  /* 0x0000000000007941 */ /* 0x000fea0003800200 */
.L_x_36:
        /* <DEDUP_REMOVED lines=11> */
[----:B-1----:R-:W-:Y:S01]  /*2060*/  SHF.L.U32 R0, R12, 0x1f, RZ ;  /* 0x0000001f0c007819 */ /* 0x002fe200000006ff */
[----:B------:R-:W-:Y:S02]  /*2070*/  UIADD3.X UR15, UPT, UPT, URZ, UR31, URZ, UP0, !UPT ;  /* 0x0000001fff0f7290 */ /* 0x000fe400087fe4ff */
[----:B------:R-:W-:Y:S01]  /*2080*/  ULEA UR8, UR4, UR27, 0xd ;  /* 0x0000001b04087291 */ /* 0x000fe2000f8e68ff */
[----:B------:R3:W4:Y:S01]  /*2090*/  SYNCS.PHASECHK.TRANS64.TRYWAIT P0, [UR7+0x28], R0 ;  /* 0x00002800ff0075a7 */ /* 0x0007220008001107 */
[----:B------:R-:W-:-:S02]  /*20a0*/  UISETP.NE.AND UP0, UPT, UR13, UR29, UPT ;  /* 0x0000001d0d00728c */ /* 0x000fc4000bf05270 */
[----:B------:R-:W-:Y:S02]  /*20b0*/  UIADD3 UR16, UPT, UPT, UR6, 0x6400, UR16 ;  /* 0x0000640006107890 */ /* 0x000fe4000fffe010 */
[----:B------:R-:W-:Y:S02]  /*20c0*/  UIADD3.X UR23, UPT, UPT, URZ, UR31, URZ, UP1, !UPT ;  /* 0x0000001fff177290 */ /* 0x000fe40008ffe4ff */
        /* <DEDUP_REMOVED lines=8> */
[----:B------:R-:W-:Y:S01]  /*2150*/  UMOV UR9, UR17 ;  /* 0x0000001100097c82 */ /* 0x000fe20008000000 */
[----:B------:R-:W-:Y:S01]  /*2160*/  UMOV UR10, UR18 ;  /* 0x00000012000a7c82 */ /* 0x000fe20008000000 */
[----:B------:R-:W-:Y:S01]  /*2170*/  UTMALDG.3D.MULTICAST [UR16], [UR22], UR7, desc[UR32] ;  /* 0x00002010160073b4 */ /* 0x000fe20008011807 */
[----:B------:R1:W-:Y:S02]  /*2180*/  UTMALDG.3D.MULTICAST [UR8], [UR14], UR4, desc[UR32] ;  /* 0x000020080e0073b4 */ /* 0x0003e40008011804 */
[----:B-1----:R-:W-:Y:S01]  /*2190*/  UMOV UR4, UR5 ;  /* 0x0000000500047c82 */ /* 0x002fe20008000000 */
[----:B---3--:R-:W-:Y:S05]  /*21a0*/  BRA.U UP0, `(.L_x_38) ;  /* 0xfffffffd00447547 */ /* 0x008fea000b83ffff */
.L_x_32:
[C---:B------:R-:W-:Y:S01]  /*21b0*/  LEA R3, R11.reuse, UR6, 0x3 ;  /* 0x000000060b037c11 */ /* 0x040fe2000f8e18ff */
[----:B------:R-:W-:Y:S01]  /*21c0*/  NOP ;  /* 0x0000000000007918 */ /* 0x000fe20000000000 */
[----:B-1----:R-:W-:Y:S02]  /*21d0*/  SHF.L.U32 R0, R10, 0x1f, RZ ;  /* 0x0000001f0a007819 */ /* 0x002fe400000006ff */
[----:B------:R-:W-:Y:S02]  /*21e0*/  LEA R4, R11, UR6, 0x4 ;  /* 0x000000060b047c11 */ /* 0x000fe4000f8e20ff */
[----:B--2-4-:R-:W1:Y:S02]  /*21f0*/  SYNCS.PHASECHK.TRANS64.TRYWAIT P0, [R3+URZ+0xa0], R0 ;  /* 0x0000a000030075a7 */ /* 0x014e6400080011ff */
[----:B-1----:R-:W-:Y:S05]  /*2200*/  @!P0 BRA `(.L_x_39) ;  /* 0x0000007400d08947 */ /* 0x002fea0003800000 */
.L_x_136:
[----:B------:R-:W2:Y:S01]  /*2210*/  LDS.128 R4, [R4+0x130] ;  /* 0x0001300004047984 */ /* 0x000ea20000000c00 */
[----:B------:R-:W-:Y:S01]  /*2220*/  UISETP.GE.AND UP0, UPT, UR42, 0x1, UPT ;  /* 0x000000012a00788c */ /* 0x000fe2000bf06270 */
[----:B------:R-:W-:Y:S01]  /*2230*/  @!PT LDS RZ, [RZ] ;  /* 0x00000000fffff984 */ /* 0x000fe20000000800 */
[----:B------:R-:W-:Y:S01]  /*2240*/  @!PT LDS RZ, [RZ] ;  /* 0x00000000fffff984 */ /* 0x000fe20000000800 */
[----:B------:R-:W-:Y:S01]  /*2250*/  @!PT LDS RZ, [RZ] ;  /* 0x00000000fffff984 */ /* 0x000fe20000000800 */
[----:B------:R-:W-:Y:S01]  /*2260*/  @!PT LDS RZ, [RZ] ;  /* 0x00000000fffff984 */ /* 0x000fe20000000800 */
[----:B------:R3:W-:Y:S06]  /*2270*/  MEMBAR.ALL.CTA ;  /* 0x0000000000007992 */ /* 0x0007ec0000008000 */
[----:B---3--:R-:W3:Y:S01]  /*2280*/  FENCE.VIEW.ASYNC.S ;  /* 0x00000000000073c6 */ /* 0x008ee20000000000 */
[----:B--2---:R-:W-:-:S13]  /*2290*/  LOP3.LUT P0, RZ, R6, 0x1, RZ, 0xc0, !PT ;  /* 0x0000000106ff7812 */ /* 0x004fda000780c0ff */
[----:B---3--:R-:W-:Y:S01]  /*22a0*/  VOTEU.ANY UP1, P0 ;  /* 0x0000000000ff7886 */ /* 0x008fe20000020100 */
[----:B------:R-:W-:-:S13]  /*22b0*/  PLOP3.LUT P0, PT, PT, PT, UP1, 0x80, 0x8 ;  /* 0x000000000008781c */ /* 0x000fda0003f0f018 */
[----:B-1----:R-:W-:Y:S02]  /*22c0*/  @P0 LOP3.LUT R0, R5, 0xffff, RZ, 0xc0, !PT ;  /* 0x0000ffff05000812 */ /* 0x002fe400078ec0ff */
[----:B------:R-:W-:Y:S02]  /*22d0*/  @P0 MOV R2, R4 ;  /* 0x0000000400020202 */ /* 0x000fe40000000f00 */
[----:B------:R-:W-:Y:S01]  /*22e0*/  @P0 R2UR UR7, R0 ;  /* 0x00000000000702ca */ /* 0x000fe200000e0000 */
[----:B------:R-:W-:Y:S01]  /*22f0*/  VIADD R0, R3, 0xb0 ;  /* 0x000000b003007836 */ /* 0x000fe20000000000 */
[----:B------:R-:W-:Y:S02]  /*2300*/  @P0 SHF.R.U32.HI R4, RZ, 0x10, R5 ;  /* 0x00000010ff040819 */ /* 0x000fe40000011605 */
[----:B------:R-:W-:Y:S02]  /*2310*/  @P0 R2UR UR8, R2 ;  /* 0x00000000020802ca */ /* 0x000fe400000e0000 */
[----:B------:R-:W-:-:S02]  /*2320*/  PRMT R0, RZ, 0x654, R0 ;  /* 0x00000654ff007816 */ /* 0x000fc40000000000 */
[----:B------:R-:W-:Y:S02]  /*2330*/  @P0 R2UR UR4, R4 ;  /* 0x00000000040402ca */ /* 0x000fe400000e0000 */
[----:B------:R1:W-:Y:S03]  /*2340*/  SYNCS.ARRIVE.TRANS64.RED.A1T0 RZ, [R0+URZ], RZ ;  /* 0x000000ff00ff79a7 */ /* 0x0003e600081004ff */
[----:B------:R-:W-:-:S04]  /*2350*/  @UP1 UMOV UR37, UR7 ;  /* 0x0000000700251c82 */ /* 0x000fc80008000000 */
[----:B------:R-:W-:-:S04]  /*2360*/  @UP1 UMOV UR38, UR8 ;  /* 0x0000000800261c82 */ /* 0x000fc80008000000 */
[----:B------:R-:W-:Y:S01]  /*2370*/  @UP1 UMOV UR36, UR4 ;  /* 0x0000000400241c82 */ /* 0x000fe20008000000 */
[----:B------:R-:W-:Y:S05]  /*2380*/  BRA.U !UP0, `(.L_x_40) ;  /* 0x0000000108d47547 */ /* 0x000fea000b800000 */
[----:B------:R-:W2:Y:S01]  /*2390*/  LDCU.128 UR12, c[0x0][0xb10] ;  /* 0x00016200ff0c77ac */ /* 0x000ea20008000c00 */
[----:B------:R-:W3:Y:S01]  /*23a0*/  LDCU UR29, c[0x0][0xb20] ;  /* 0x00016400ff1d77ac */ /* 0x000ee20008000800 */
[----:B------:R-:W4:Y:S01]  /*23b0*/  LDCU UR20, c[0x0][0xb0c] ;  /* 0x00016180ff1477ac */ /* 0x000f220008000800 */
[----:B------:R-:W1:Y:S01]  /*23c0*/  LDCU.64 UR10, c[0x0][0xb28] ;  /* 0x00016500ff0a77ac */ /* 0x000e620008000a00 */
[----:B------:R-:W-:Y:S02]  /*23d0*/  UISETP.NE.AND UP3, UPT, UR42, 0x1, UPT ;  /* 0x000000012a00788c */ /* 0x000fe4000bf65270 */
[----:B--2---:R-:W-:Y:S02]  /*23e0*/  UIMAD.WIDE.U32 UR16, UR39, UR15, URZ ;  /* 0x0000000f271072a5 */ /* 0x004fe4000f8e00ff */
[----:B------:R-:W-:Y:S02]  /*23f0*/  UIMAD.WIDE.U32 UR8, UR40, UR12, URZ ;  /* 0x0000000c280872a5 */ /* 0x000fe4000f8e00ff */
[----:B------:R-:W-:-:S02]  /*2400*/  UISETP.NE.AND UP0, UPT, UR14, 0x1, UPT ;  /* 0x000000010e00788c */ /* 0x000fc4000bf05270 */
[----:B------:R-:W-:Y:S01]  /*2410*/  UIMAD.WIDE.U32 UR22, UR37, UR15, URZ ;  /* 0x0000000f251672a5 */ /* 0x000fe2000f8e00ff */
[----:B------:R-:W-:Y:S02]  /*2420*/  UMOV UR16, UR17 ;  /* 0x0000001100107c82 */ /* 0x000fe40008000000 */
[----:B------:R-:W-:Y:S01]  /*2430*/  UMOV UR8, UR9 ;  /* 0x0000000900087c82 */ /* 0x000fe20008000000 */
[----:B---3--:R-:W-:Y:S02]  /*2440*/  USHF.R.U32.HI UR16, URZ, UR29, UR16 ;  /* 0x0000001dff107299 */ /* 0x008fe40008011610 */
[----:B----4-:R-:W-:Y:S02]  /*2450*/  UISETP.NE.AND UP2, UPT, UR20, 0x1, UPT ;  /* 0x000000011400788c */ /* 0x010fe4000bf45270 */
[----:B------:R-:W-:Y:S02]  /*2460*/  USHF.R.U32.HI UR8, URZ, UR13, UR8 ;  /* 0x0000000dff087299 */ /* 0x000fe40008011608 */
[----:B------:R-:W-:-:S02]  /*2470*/  USEL UR7, UR39, UR16, !UP0 ;  /* 0x0000001027077287 */ /* 0x000fc4000c000000 */
[----:B------:R-:W-:Y:S02]  /*2480*/  USEL UR8, UR40, UR8, !UP2 ;  /* 0x0000000828087287 */ /* 0x000fe4000d000000 */
[----:B-1----:R-:W-:Y:S01]  /*2490*/  UIMAD.WIDE.U32 UR16, UR7, UR10, URZ ;  /* 0x0000000a071072a5 */ /* 0x002fe2000f8e00ff */
[----:B------:R-:W-:Y:S01]  /*24a0*/  UMOV UR4, UR23 ;  /* 0x0000001700047c82 */ /* 0x000fe20008000000 */
[----:B------:R-:W-:Y:S02]  /*24b0*/  UIMAD.WIDE.U32 UR18, UR38, UR12, URZ ;  /* 0x0000000c261272a5 */ /* 0x000fe4000f8e00ff */
[----:B------:R-:W-:-:S03]  /*24c0*/  UIMAD.WIDE.U32 UR22, UR8, UR10, URZ ;  /* 0x0000000a081672a5 */ /* 0x000fc6000f8e00ff */
[----:B------:R-:W-:Y:S01]  /*24d0*/  UMOV UR16, UR17 ;  /* 0x0000001100107c82 */ /* 0x000fe20008000000 */
[----:B------:R-:W-:Y:S02]  /*24e0*/  USHF.R.U32.HI UR4, URZ, UR29, UR4 ;  /* 0x0000001dff047299 */ /* 0x000fe40008011604 */
[----:B------:R-:W-:Y:S01]  /*24f0*/  @UP3 USHF.R.U32.HI UR7, URZ, UR11, UR16 ;  /* 0x0000000bff073299 */ /* 0x000fe20008011610 */
[----:B------:R-:W-:Y:S01]  /*2500*/  UMOV UR18, UR19 ;  /* 0x0000001300127c82 */ /* 0x000fe20008000000 */
[----:B------:R-:W-:Y:S01]  /*2510*/  UMOV UR22, UR23 ;  /* 0x0000001700167c82 */ /* 0x000fe20008000000 */
[----:B------:R-:W-:Y:S02]  /*2520*/  USHF.R.U32.HI UR13, URZ, UR13, UR18 ;  /* 0x0000000dff0d7299 */ /* 0x000fe40008011612 */
[----:B------:R-:W-:Y:S02]  /*2530*/  USEL UR4, UR37, UR4, !UP0 ;  /* 0x0000000425047287 */ /* 0x000fe4000c000000 */
[----:B------:R-:W-:-:S02]  /*2540*/  @UP3 USHF.R.U32.HI UR8, URZ, UR11, UR22 ;  /* 0x0000000bff083299 */ /* 0x000fc40008011616 */
[----:B------:R-:W-:Y:S02]  /*2550*/  UIMAD UR9, UR42, UR7, URZ ;  /* 0x000000072a0972a4 */ /* 0x000fe4000f8e02ff */
[----:B------:R-:W-:Y:S02]  /*2560*/  USEL UR7, UR38, UR13, !UP2 ;  /* 0x0000000d26077287 */ /* 0x000fe4000d000000 */
[----:B------:R-:W-:Y:S02]  /*2570*/  UIMAD UR12, UR42, UR8, URZ ;  /* 0x000000082a0c72a4 */ /* 0x000fe4000f8e02ff */
[----:B------:R-:W-:Y:S02]  /*2580*/  UISETP.GE.AND UP0, UPT, UR4, UR9, UPT ;  /* 0x000000090400728c */ /* 0x000fe4000bf06270 */
[----:B------:R-:W-:Y:S02]  /*2590*/  UIMAD.WIDE.U32 UR16, UR4, UR10, URZ ;  /* 0x0000000a041072a5 */ /* 0x000fe4000f8e00ff */
[----:B------:R-:W-:-:S02]  /*25a0*/  UISETP.GE.OR UP0, UPT, UR7, UR12, UP0 ;  /* 0x0000000c0700728c */ /* 0x000fc40008706670 */
        /* <DEDUP_REMOVED lines=19> */
.L_x_40:
[----:B------:R-:W2:Y:S02]  /*26e0*/  LDCU UR4, c[0x0][0xb30] ;  /* 0x00016600ff0477ac */ /* 0x000ea40008000800 */
[----:B--2---:R-:W-:-:S09]  /*26f0*/  UISETP.NE.AND UP0, UPT, UR4, 0x1, UPT ;  /* 0x000000010400788c */ /* 0x004fd2000bf05270 */
[----:B------:R-:W-:Y:S05]  /*2700*/  BRA.U UP0, `(.L_x_41) ;  /* 0x0000000100447547 */ /* 0x000fea000b800000 */
        /* <DEDUP_REMOVED lines=17> */
.L_x_41:
[----:B------:R-:W-:Y:S01]  /*2820*/  VIADD R11, R11, 0x1 ;  /* 0x000000010b0b7836 */ /* 0x000fe20000000000 */
[----:B------:R-:W-:Y:S02]  /*2830*/  R2UR UR7, R77 ;  /* 0x000000004d0772ca */ /* 0x000fe400000e0000 */
[----:B------:R-:W-:Y:S02]  /*2840*/  R2UR UR4, R76 ;  /* 0x000000004c0472ca */ /* 0x000fe400000e0000 */
[C---:B------:R-:W-:Y:S02]  /*2850*/  ISETP.NE.AND P0, PT, R11.reuse, 0x2, PT ;  /* 0x000000020b00780c */ /* 0x040fe40003f05270 */
[----:B------:R-:W-:Y:S02]  /*2860*/  PLOP3.LUT P1, PT, PT, PT, PT, 0x80, 0x8 ;  /* 0x000000000008781c */ /* 0x000fe40003f2f070 */
[----:B-1----:R-:W-:Y:S02]  /*2870*/  SEL R0, RZ, 0x1, P0 ;  /* 0x00000001ff007807 */ /* 0x002fe40000000000 */
[----:B------:R-:W-:-:S02]  /*2880*/  SEL R11, R11, RZ, P0 ;  /* 0x000000ff0b0b7207 */ /* 0x000fc40000000000 */
[----:B------:R-:W-:Y:S01]  /*2890*/  LOP3.LUT R10, R10, R0, RZ, 0x3c, !PT ;  /* 0x000000000a0a7212 */ /* 0x000fe200078e3cff */
[----:B------:R-:W-:Y:S02]  /*28a0*/  UIADD3 UR16, UPT, UPT, UR38, UR7, URZ ;  /* 0x0000000726107290 */ /* 0x000fe4000fffe0ff */
[----:B------:R-:W-:Y:S01]  /*28b0*/  UIADD3 UR20, UPT, UPT, UR37, UR4, URZ ;  /* 0x0000000425147290 */ /* 0x000fe2000fffe0ff */
[----:B------:R-:W-:Y:S11]  /*28c0*/  BRA.U UP1, `(.L_x_42) ;  /* 0xfffffff101307547 */ /* 0x000ff6000b83ffff */
[----:B------:R-:W-:Y:S01]  /*28d0*/  UIADD3 UR7, UPT, UPT, UR6, 0x28, URZ ;  /* 0x0000002806077890 */ /* 0x000fe2000fffe0ff */
[----:B------:R-:W-:-:S03]  /*28e0*/  SHF.L.U32 R2, R12, 0x1f, RZ ;  /* 0x0000001f0c027819 */ /* 0x000fc600000006ff */
[----:B------:R-:W-:-:S09]  /*28f0*/  ULEA UR4, UR5, UR7, 0x3 ;  /* 0x0000000705047291 */ /* 0x000fd2000f8e18ff */
[----:B------:R-:W1:Y:S02]  /*2900*/  SYNCS.PHASECHK.TRANS64.TRYWAIT P0, [UR4], R2 ;  /* 0x00000002ff0075a7 */ /* 0x000e640008001104 */
[----:B-1----:R-:W-:Y:S05]  /*2910*/  @!P0 BRA `(.L_x_43) ;  /* 0x0000007000208947 */ /* 0x002fea0003800000 */
.L_x_138:
[----:B------:R-:W-:-:S04]  /*2920*/  UIADD3 UR4, UPT, UPT, UR5, 0x1, URZ ;  /* 0x0000000105047890 */ /* 0x000fc8000fffe0ff */
[----:B------:R-:W-:-:S04]  /*2930*/  UISETP.NE.AND UP0, UPT, UR4, 0x5, UPT ;  /* 0x000000050400788c */ /* 0x000fc8000bf05270 */
[----:B------:R-:W-:Y:S02]  /*2940*/  USEL UR6, URZ, 0x1, UP0 ;  /* 0x00000001ff067887 */ /* 0x000fe40008000000 */
[----:B------:R-:W-:-:S04]  /*2950*/  USEL UR4, UR4, URZ, UP0 ;  /* 0x000000ff04047287 */ /* 0x000fc80008000000 */
[----:B------:R-:W-:Y:S01]  /*2960*/  ULEA UR5, UR4, UR7, 0x3 ;  /* 0x0000000704057291 */ /* 0x000fe2000f8e18ff */
[----:B-1----:R-:W-:-:S04]  /*2970*/  LOP3.LUT R2, R12, UR6, RZ, 0x3c, !PT ;  /* 0x000000060c027c12 */ /* 0x002fc8000f8e3cff */
[----:B------:R-:W-:-:S04]  /*2980*/  SHF.L.U32 R3, R2, 0x1f, RZ ;  /* 0x0000001f02037819 */ /* 0x000fc800000006ff */
[----:B------:R-:W1:Y:S02]  /*2990*/  SYNCS.PHASECHK.TRANS64.TRYWAIT P0, [UR5], R3 ;  /* 0x00000003ff0075a7 */ /* 0x000e640008001105 */
[----:B-1----:R-:W-:Y:S05]  /*29a0*/  @!P0 BRA `(.L_x_44) ;  /* 0x0000007000148947 */ /* 0x002fea0003800000 */
.L_x_140:
[----:B------:R-:W-:-:S04]  /*29b0*/  UIADD3 UR4, UPT, UPT, UR4, 0x1, URZ ;  /* 0x0000000104047890 */ /* 0x000fc8000fffe0ff */
[----:B------:R-:W-:-:S04]  /*29c0*/  UISETP.NE.AND UP0, UPT, UR4, 0x5, UPT ;  /* 0x000000050400788c */ /* 0x000fc8000bf05270 */
[----:B------:R-:W-:Y:S02]  /*29d0*/  USEL UR6, URZ, 0x1, UP0 ;  /* 0x00000001ff067887 */ /* 0x000fe40008000000 */
[----:B------:R-:W-:-:S04]  /*29e0*/  USEL UR4, UR4, URZ, UP0 ;  /* 0x000000ff04047287 */ /* 0x000fc80008000000 */
[----:B------:R-:W-:Y:S01]  /*29f0*/  ULEA UR5, UR4, UR7, 0x3 ;  /* 0x0000000704057291 */ /* 0x000fe2000f8e18ff */
[----:B------:R-:W-:-:S04]  /*2a00*/  LOP3.LUT R2, R2, UR6, RZ, 0x3c, !PT ;  /* 0x0000000602027c12 */ /* 0x000fc8000f8e3cff */
[----:B-1----:R-:W-:-:S04]  /*2a10*/  SHF.L.U32 R3, R2, 0x1f, RZ ;  /* 0x0000001f02037819 */ /* 0x002fc800000006ff */
[----:B------:R-:W1:Y:S02]  /*2a20*/  SYNCS.PHASECHK.TRANS64.TRYWAIT P0, [UR5], R3 ;  /* 0x00000003ff0075a7 */ /* 0x000e640008001105 */
[----:B-1----:R-:W-:Y:S05]  /*2a30*/  @!P0 BRA `(.L_x_45) ;  /* 0x0000007000088947 */ /* 0x002fea0003800000 */
.L_x_142:
        /* <DEDUP_REMOVED lines=9> */
.L_x_144:
[----:B------:R-:W-:-:S04]  /*2ad0*/  UIADD3 UR4, UPT, UPT, UR4, 0x1, URZ ;  /* 0x0000000104047890 */ /* 0x000fc8000fffe0ff */
[----:B------:R-:W-:-:S04]  /*2ae0*/  UISETP.NE.AND UP0, UPT, UR4, 0x5, UPT ;  /* 0x000000050400788c */ /* 0x000fc8000bf05270 */
[----:B------:R-:W-:Y:S02]  /*2af0*/  USEL UR5, URZ, 0x1, UP0 ;  /* 0x00000001ff057887 */ /* 0x000fe40008000000 */
[----:B------:R-:W-:-:S04]  /*2b00*/  USEL UR4, UR4, URZ, UP0 ;  /* 0x000000ff04047287 */ /* 0x000fc80008000000 */
[----:B------:R-:W-:Y:S01]  /*2b10*/  ULEA UR4, UR4, UR7, 0x3 ;  /* 0x0000000704047291 */ /* 0x000fe2000f8e18ff */
[----:B------:R-:W-:-:S04]  /*2b20*/  LOP3.LUT R2, R2, UR5, RZ, 0x3c, !PT ;  /* 0x0000000502027c12 */ /* 0x000fc8000f8e3cff */
[----:B------:R-:W-:Y:S01]  /*2b30*/  SHF.L.U32 R2, R2, 0x1f, RZ ;  /* 0x0000001f02027819 */ /* 0x000fe200000006ff */
[----:B-1----:R-:W-:-:S07]  /*2b40*/  IMAD.U32 R0, RZ, RZ, UR4 ;  /* 0x00000004ff007e24 */ /* 0x002fce000f8e00ff */
.L_x_47:
[----:B-1----:R1:W2:Y:S02]  /*2b50*/  SYNCS.PHASECHK.TRANS64.TRYWAIT P0, [R0+URZ], R2 ;  /* 0x00000002000075a7 */ /* 0x0022a400080011ff */
[----:B--2---:R-:W-:Y:S05]  /*2b60*/  @!P0 NANOSLEEP.SYNCS 0x989680 ;  /* 0x009896800000895d */ /* 0x004fea0003900000 */
[----:B------:R-:W2:Y:S02]  /*2b70*/  @!P0 SYNCS.PHASECHK.TRANS64 P0, [R0+URZ], R2 ;  /* 0x00000002000085a7 */ /* 0x000ea400080010ff */
[----:B--2---:R-:W-:Y:S05]  /*2b80*/  @P0 EXIT ;  /* 0x000000000000094d */ /* 0x004fea0003800000 */
[----:B------:R-:W-:Y:S05]  /*2b90*/  BRA `(.L_x_47) ;  /* 0xfffffffc00ec7947 */ /* 0x000fea000383ffff */
.L_x_22:
[----:B------:R-:W-:-:S04]  /*2ba0*/  UISETP.NE.AND UP0, UPT, UR45, URZ, UPT ;  /* 0x000000ff2d00728c */ /* 0x000fc8000bf05270 */
[----:B------:R-:W-:-:S09]  /*2bb0*/  UISETP.NE.OR UP0, UPT, UR17, 0x1, UP0 ;  /* 0x000000011100788c */ /* 0x000fd20008705670 */
[----:B------:R-:W-:Y:S05]  /*2bc0*/  BRA.U UP0, `(.L_x_48) ;  /* 0x0000000500487547 */ /* 0x000fea000b800000 */
[----:B------:R-:W-:Y:S01]  /*2bd0*/  ISETP.GE.U32.AND P2, PT, R0, 0x4, PT ;  /* 0x000000040000780c */ /* 0x000fe20003f46070 */
[----:B------:R-:W-:Y:S01]  /*2be0*/  IMAD.MOV.U32 R12, RZ, RZ, 0x1 ;  /* 0x00000001ff0c7424 */ /* 0x000fe200078e00ff */
[----:B------:R-:W-:Y:S02]  /*2bf0*/  CS2R R10, SRZ ;  /* 0x00000000000a7805 */ /* 0x000fe4000001ff00 */
[----:B------:R-:W-:Y:S01]  /*2c00*/  CS2R R8, SRZ ;  /* 0x0000000000087805 */ /* 0x000fe2000001ff00 */
[----:B------:R-:W-:Y:S01]  /*2c10*/  UMOV UR6, 0x400 ;  /* 0x0000040000067882 */ /* 0x000fe20000000000 */
[----:B------:R-:W-:Y:S01]  /*2c20*/  UMOV UR5, URZ ;  /* 0x000000ff00057c82 */ /* 0x000fe20008000000 */
[----:B------:R-:W-:-:S12]  /*2c30*/  ULEA UR6, UR45, UR6, 0x18 ;  /* 0x000000062d067291 */ /* 0x000fd8000f8ec0ff */
.L_x_52:
[----:B------:R-:W-:Y:S02]  /*2c40*/  LEA R2, R8, UR6, 0x3 ;  /* 0x0000000608027c11 */ /* 0x000fe4000f8e18ff */
[----:B------:R-:W-:-:S03]  /*2c50*/  SHF.L.U32 R4, R9, 0x1f, RZ ;  /* 0x0000001f09047819 */ /* 0x000fc600000006ff */
[----:B------:R-:W-:Y:S01]  /*2c60*/  VIADD R5, R2, 0x110 ;  /* 0x0000011002057836 */ /* 0x000fe20000000000 */
[----:B------:R-:W2:Y:S02]  /*2c70*/  SYNCS.PHASECHK.TRANS64.TRYWAIT P0, [R2+URZ+0x100], R4 ;  /* 0x00010004020075a7 */ /* 0x000ea400080011ff */
[----:B--2---:R-:W-:Y:S05]  /*2c80*/  @!P0 BRA `(.L_x_49) ;  /* 0x0000006c00a48947 */ /* 0x004fea0003800000 */
.L_x_145:
[----:B------:R-:W-:Y:S01]  /*2c90*/  ULEA UR4, UR5, UR6, 0x3 ;  /* 0x0000000605047291 */ /* 0x000fe2000f8e18ff */
[----:B--2---:R-:W-:Y:S01]  /*2ca0*/  PRMT R2, RZ, 0x654, R5 ;  /* 0x00000654ff027816 */ /* 0x004fe20000000005 */
[----:B------:R-:W-:Y:S01]  /*2cb0*/  @!P2 IMAD.MOV.U32 R4, RZ, RZ, 0x10 ;  /* 0x00000010ff04a424 */ /* 0x000fe200078e00ff */
[----:B------:R-:W-:Y:S01]  /*2cc0*/  SHF.L.U32 R5, R12, 0x1f, RZ ;  /* 0x0000001f0c057819 */ /* 0x000fe200000006ff */
[----:B------:R-:W-:Y:S01]  /*2cd0*/  UIADD3 UR7, UPT, UPT, UR4, 0xa0, URZ ;  /* 0x000000a004077890 */ /* 0x000fe2000fffe0ff */
[----:B------:R2:W-:Y:S05]  /*2ce0*/  SYNCS.ARRIVE.TRANS64.RED.A1T0 RZ, [R2+URZ], RZ ;  /* 0x000000ff02ff79a7 */ /* 0x0005ea00081004ff */
[----:B------:R-:W-:Y:S01]  /*2cf0*/  IMAD.U32 R6, RZ, RZ, UR7 ;  /* 0x00000007ff067e24 */ /* 0x000fe2000f8e00ff */
[----:B------:R-:W3:Y:S04]  /*2d00*/  SYNCS.PHASECHK.TRANS64.TRYWAIT P0, [UR4+0xb0], R5 ;  /* 0x0000b005ff0075a7 */ /* 0x000ee80008001104 */
[----:B------:R-:W-:Y:S01]  /*2d10*/  PRMT R6, R0, 0x654, R6 ;  /* 0x0000065400067816 */ /* 0x000fe20000000006 */
[----:B--23--:R-:W-:Y:S06]  /*2d20*/  @!P0 BRA `(.L_x_50) ;  /* 0x0000006c00908947 */ /* 0x00cfec0003800000 */
.L_x_147:
[----:B------:R-:W-:Y:S01]  /*2d30*/  ULEA UR8, UR5, UR6, 0x4 ;  /* 0x0000000605087291 */ /* 0x000fe2000f8e20ff */
[----:B------:R-:W-:Y:S01]  /*2d40*/  SEL R3, R6, R3, !P2 ;  /* 0x0000000306037207 */ /* 0x000fe20005000000 */
[----:B------:R-:W-:Y:S01]  /*2d50*/  UIADD3 UR9, UPT, UPT, UR4, 0xa0, URZ ;  /* 0x000000a004097890 */ /* 0x000fe2000fffe0ff */
[----:B--2---:R-:W-:Y:S01]  /*2d60*/  LEA R2, R11, UR6, 0x3 ;  /* 0x000000060b027c11 */ /* 0x004fe2000f8e18ff */
[----:B------:R-:W-:Y:S01]  /*2d70*/  UIADD3 UR8, UPT, UPT, UR8, 0x130, URZ ;  /* 0x0000013008087890 */ /* 0x000fe2000fffe0ff */
[----:B------:R2:W-:Y:S01]  /*2d80*/  @!P2 SYNCS.ARRIVE.TRANS64.RED RZ, [R3+URZ], R4 ;  /* 0x0000000403ffa9a7 */ /* 0x0005e200080004ff */
[----:B------:R-:W-:Y:S01]  /*2d90*/  UIADD3 UR4, UPT, UPT, UR5, 0x1, URZ ;  /* 0x0000000105047890 */ /* 0x000fe2000fffe0ff */
[----:B------:R-:W-:-:S03]  /*2da0*/  VIADD R8, R8, 0x1 ;  /* 0x0000000108087836 */ /* 0x000fc60000000000 */
[----:B------:R-:W-:Y:S02]  /*2db0*/  UISETP.NE.AND UP0, UPT, UR4, 0x2, UPT ;  /* 0x000000020400788c */ /* 0x000fe4000bf05270 */
[----:B------:R-:W-:Y:S01]  /*2dc0*/  ISETP.NE.AND P0, PT, R8, 0x2, PT ;  /* 0x000000020800780c */ /* 0x000fe20003f05270 */
[----:B------:R-:W-:Y:S06]  /*2dd0*/  UGETNEXTWORKID.BROADCAST [UR8], [UR9] ;  /* 0x00000000080073ca */ /* 0x000fec0008000100 */
[----:B------:R-:W-:Y:S02]  /*2de0*/  USEL UR7, URZ, 0x1, UP0 ;  /* 0x00000001ff077887 */ /* 0x000fe40008000000 */
[----:B------:R-:W-:-:S04]  /*2df0*/  USEL UR5, UR4, URZ, UP0 ;  /* 0x000000ff04057287 */ /* 0x000fc80008000000 */
[----:B------:R-:W-:Y:S02]  /*2e00*/  LOP3.LUT R12, R12, UR7, RZ, 0x3c, !PT ;  /* 0x000000070c0c7c12 */ /* 0x000fe4000f8e3cff */
[----:B--2---:R-:W-:-:S04]  /*2e10*/  SHF.L.U32 R4, R10, 0x1f, RZ ;  /* 0x0000001f0a047819 */ /* 0x004fc800000006ff */
[----:B------:R-:W2:Y:S02]  /*2e20*/  SYNCS.PHASECHK.TRANS64.TRYWAIT P1, [R2+URZ+0xa0], R4 ;  /* 0x0000a004020075a7 */ /* 0x000ea400080211ff */
[----:B--2---:R-:W-:Y:S05]  /*2e30*/  @!P1 BRA `(.L_x_51) ;  /* 0x0000006c00649947 */ /* 0x004fea0003800000 */
.L_x_148:
[C---:B--2---:R-:W-:Y:S01]  /*2e40*/  LEA R4, R11.reuse, UR6, 0x4 ;  /* 0x000000060b047c11 */ /* 0x044fe2000f8e20ff */
[----:B------:R-:W-:Y:S01]  /*2e50*/  VIADD R2, R2, 0xb0 ;  /* 0x000000b002027836 */ /* 0x000fe20000000000 */
[----:B------:R-:W-:Y:S01]  /*2e60*/  SEL R8, R8, RZ, P0 ;  /* 0x000000ff08087207 */ /* 0x000fe20000000000 */
[----:B------:R-:W-:-:S03]  /*2e70*/  VIADD R11, R11, 0x1 ;  /* 0x000000010b0b7836 */ /* 0x000fc60000000000 */
[----:B------:R-:W2:Y:S01]  /*2e80*/  LDS.128 R4, [R4+0x130] ;  /* 0x0001300004047984 */ /* 0x000ea20000000c00 */
[----:B------:R-:W-:Y:S02]  /*2e90*/  PRMT R2, RZ, 0x654, R2 ;  /* 0x00000654ff027816 */ /* 0x000fe40000000002 */
[C---:B------:R-:W-:Y:S01]  /*2ea0*/  ISETP.NE.AND P1, PT, R11.reuse, 0x2, PT ;  /* 0x000000020b00780c */ /* 0x040fe20003f25270 */
[----:B------:R-:W-:Y:S01]  /*2eb0*/  @!PT LDS RZ, [RZ] ;  /* 0x00000000fffff984 */ /* 0x000fe20000000800 */
[----:B------:R-:W-:Y:S01]  /*2ec0*/  @!PT LDS RZ, [RZ] ;  /* 0x00000000fffff984 */ /* 0x000fe20000000800 */
[----:B------:R-:W-:Y:S01]  /*2ed0*/  @!PT LDS RZ, [RZ] ;  /* 0x00000000fffff984 */ /* 0x000fe20000000800 */
[----:B------:R-:W-:Y:S01]  /*2ee0*/  @!PT LDS RZ, [RZ] ;  /* 0x00000000fffff984 */ /* 0x000fe20000000800 */
[----:B------:R3:W-:Y:S06]  /*2ef0*/  MEMBAR.ALL.CTA ;  /* 0x0000000000007992 */ /* 0x0007ec0000008000 */
[----:B---3--:R-:W3:Y:S01]  /*2f00*/  FENCE.VIEW.ASYNC.S ;  /* 0x00000000000073c6 */ /* 0x008ee20000000000 */
[----:B------:R-:W-:Y:S01]  /*2f10*/  SEL R11, R11, RZ, P1 ;  /* 0x000000ff0b0b7207 */ /* 0x000fe20000800000 */
[----:B---3--:R3:W-:Y:S01]  /*2f20*/  SYNCS.ARRIVE.TRANS64.RED.A1T0 RZ, [R2+URZ], RZ ;  /* 0x000000ff02ff79a7 */ /* 0x0087e200081004ff */
[----:B--2---:R-:W-:-:S02]  /*2f30*/  LOP3.LUT P3, RZ, R6, 0x1, RZ, 0xc0, !PT ;  /* 0x0000000106ff7812 */ /* 0x004fc4000786c0ff */
[----:B------:R-:W-:-:S04]  /*2f40*/  SEL R4, RZ, 0x1, P1 ;  /* 0x00000001ff047807 */ /* 0x000fc80000800000 */
[----:B------:R-:W-:Y:S02]  /*2f50*/  LOP3.LUT R10, R10, R4, RZ, 0x3c, !PT ;  /* 0x000000040a0a7212 */ /* 0x000fe400078e3cff */
[----:B---3--:R-:W-:-:S04]  /*2f60*/  SEL R2, RZ, 0x1, P0 ;  /* 0x00000001ff027807 */ /* 0x008fc80000000000 */
[----:B------:R-:W-:Y:S01]  /*2f70*/  LOP3.LUT R9, R9, R2, RZ, 0x3c, !PT ;  /* 0x0000000209097212 */ /* 0x000fe200078e3cff */
[----:B------:R-:W-:Y:S06]  /*2f80*/  @P3 BRA `(.L_x_52) ;  /* 0xfffffffc002c3947 */ /* 0x000fec000383ffff */
[----:B------:R-:W-:Y:S01]  /*2f90*/  ULEA UR4, UR5, UR6, 0x3 ;  /* 0x0000000605047291 */ /* 0x000fe2000f8e18ff */
[----:B------:R-:W-:-:S08]  /*2fa0*/  SHF.L.U32 R2, R12, 0x1f, RZ ;  /* 0x0000001f0c027819 */ /* 0x000fd000000006ff */
[----:B------:R-:W2:Y:S02]  /*2fb0*/  SYNCS.PHASECHK.TRANS64 P0, [UR4+0xb0], R2 ;  /* 0x0000b002ff0075a7 */ /* 0x000ea40008001004 */
[----:B--2---:R-:W-:Y:S05]  /*2fc0*/  @P0 BRA `(.L_x_53) ;  /* 0x0000000000080947 */ /* 0x004fea0003800000 */
[----:B------:R-:W2:Y:S02]  /*2fd0*/  SYNCS.PHASECHK.TRANS64.TRYWAIT P0, [UR4+0xb0], R2 ;  /* 0x0000b002ff0075a7 */ /* 0x000ea40008001104 */
[----:B--2---:R-:W-:Y:S05]  /*2fe0*/  @!P0 BRA `(.L_x_54) ;  /* 0x0000006c000c8947 */ /* 0x004fea0003800000 */
.L_x_53:
[----:B------:R-:W-:-:S04]  /*2ff0*/  UIADD3 UR7, UPT, UPT, UR5, 0x1, URZ ;  /* 0x0000000105077890 */ /* 0x000fc8000fffe0ff */
[----:B------:R-:W-:-:S04]  /*3000*/  UISETP.NE.AND UP0, UPT, UR7, 0x2, UPT ;  /* 0x000000020700788c */ /* 0x000fc8000bf05270 */
[----:B------:R-:W-:Y:S02]  /*3010*/  USEL UR8, URZ, 0x1, UP0 ;  /* 0x00000001ff087887 */ /* 0x000fe40008000000 */
[----:B------:R-:W-:-:S04]  /*3020*/  USEL UR7, UR7, URZ, UP0 ;  /* 0x000000ff07077287 */ /* 0x000fc80008000000 */
[----:B------:R-:W-:Y:S01]  /*3030*/  ULEA UR7, UR7, UR6, 0x3 ;  /* 0x0000000607077291 */ /* 0x000fe2000f8e18ff */
[----:B--2---:R-:W-:-:S04]  /*3040*/  LOP3.LUT R2, R12, UR8, RZ, 0x3c, !PT ;  /* 0x000000080c027c12 */ /* 0x004fc8000f8e3cff */
[----:B------:R-:W-:-:S04]  /*3050*/  SHF.L.U32 R0, R2, 0x1f, RZ ;  /* 0x0000001f02007819 */ /* 0x000fc800000006ff */
[----:B------:R-:W2:Y:S02]  /*3060*/  SYNCS.PHASECHK.TRANS64 P0, [UR7+0xb0], R0 ;  /* 0x0000b000ff0075a7 */ /* 0x000ea40008001007 */
[----:B-12---:R-:W-:Y:S05]  /*3070*/  @P0 EXIT ;  /* 0x000000000000094d */ /* 0x006fea0003800000 */
[----:B------:R-:W-:Y:S02]  /*3080*/  SHF.L.U32 R2, R2, 0x1f, RZ ;  /* 0x0000001f02027819 */ /* 0x000fe400000006ff */
[----:B------:R-:W-:-:S07]  /*3090*/  MOV R0, UR7 ;  /* 0x0000000700007c02 */ /* 0x000fce0008000f00 */
.L_x_55:
[----:B-1----:R1:W2:Y:S02]  /*30a0*/  SYNCS.PHASECHK.TRANS64.TRYWAIT P0, [R0+URZ+0xb0], R2 ;  /* 0x0000b002000075a7 */ /* 0x0022a400080011ff */
[----:B--2---:R-:W-:Y:S05]  /*30b0*/  @!P0 NANOSLEEP.SYNCS 0x989680 ;  /* 0x009896800000895d */ /* 0x004fea0003900000 */
[----:B------:R-:W2:Y:S02]  /*30c0*/  @!P0 SYNCS.PHASECHK.TRANS64 P0, [R0+URZ+0xb0], R2 ;  /* 0x0000b002000085a7 */ /* 0x000ea400080010ff */
[----:B--2---:R-:W-:Y:S05]  /*30d0*/  @P0 EXIT ;  /* 0x000000000000094d */ /* 0x004fea0003800000 */
[----:B------:R-:W-:Y:S05]  /*30e0*/  BRA `(.L_x_55) ;  /* 0xfffffffc00ec7947 */ /* 0x000fea000383ffff */
.L_x_48:
[----:B------:R-:W-:Y:S05]  /*30f0*/  BRA.U UP4, `(.L_x_56) ;  /* 0x0000000d04807547 */ /* 0x000fea000b800000 */
[----:B------:R-:W-:Y:S01]  /*3100*/  UMOV UR4, 0x40 ;  /* 0x0000004000047882 */ /* 0x000fe20000000000 */
[----:B------:R-:W-:Y:S01]  /*3110*/  NOP ;  /* 0x0000000000007918 */ /* 0x000fe20000000000 */
[----:B------:R-:W-:Y:S01]  /*3120*/  ULEA UR5, UR45, UR4, 0x18 ;  /* 0x000000042d057291 */ /* 0x000fe2000f8ec0ff */
[----:B------:R-:W-:Y:S02]  /*3130*/  UMOV UR6, 0x400 ;  /* 0x0000040000067882 */ /* 0x000fe40000000000 */
[----:B------:R-:W-:-:S06]  /*3140*/  ULEA UR6, UR45, UR6, 0x18 ;  /* 0x000000062d067291 */ /* 0x000fcc000f8ec0ff */
[----:B------:R-:W2:Y:S02]  /*3150*/  LDS.U8 R0, [UR5+0x1c] ;  /* 0x00001c05ff007984 */ /* 0x000ea40008000000 */
[----:B--2---:R-:W-:-:S13]  /*3160*/  ISETP.NE.AND P0, PT, R0, RZ, PT ;  /* 0x000000ff0000720c */ /* 0x004fda0003f05270 */
[----:B------:R-:W-:Y:S05]  /*3170*/  @P0 BRA `(.L_x_57) ;  /* 0x0000000000580947 */ /* 0x000fea0003800000 */
[----:B------:R-:W-:-:S13]  /*3180*/  ELECT P0, URZ, PT ;  /* 0x0000000000ff782f */ /* 0x000fda0003800000 */
[----:B------:R-:W-:Y:S05]  /*3190*/  @!P0 BRA `(.L_x_58) ;  /* 0x0000000000608947 */ /* 0x000fea0003800000 */
[----:B------:R-:W-:Y:S01]  /*31a0*/  UMOV UR4, 0x10 ;  /* 0x0000001000047882 */ /* 0x000fe20000000000 */
[----:B------:R-:W-:Y:S01]  /*31b0*/  HFMA2 R0, -RZ, RZ, 0, 5.9604644775390625e-08 ;  /* 0x00000001ff007431 */ /* 0x000fe200000001ff */
[----:B------:R-:W-:-:S03]  /*31c0*/  MOV R3, 0xffff ;  /* 0x0000ffff00037802 */ /* 0x000fc60000000f00 */
[----:B------:R-:W-:Y:S04]  /*31d0*/  DEPBAR.LE SB2, 0x36 ;  /* 0x0000ad800000791a */ /* 0x000fe80000000000 */
[----:B------:R-:W2:Y:S02]  /*31e0*/  UTCATOMSWS.FIND_AND_SET.ALIGN UP0, UR4, UR4 ;  /* 0x00000004000475e3 */ /* 0x000ea40008000800 */
[----:B--2---:R-:W-:Y:S01]  /*31f0*/  MOV R4, UR4 ;  /* 0x0000000400047c02 */ /* 0x004fe20008000f00 */
[----:B------:R-:W-:Y:S06]  /*3200*/  BRA.U UP0, `(.L_x_59) ;  /* 0x0000000100187547 */ /* 0x000fec000b800000 */
.L_x_60:
[----:B------:R-:W-:Y:S05]  /*3210*/  NANOSLEEP 0x64 ;  /* 0x000000640000795d */ /* 0x000fea0003800000 */
[----:B------:R-:W-:-:S05]  /*3220*/  UMOV UR4, 0x10 ;  /* 0x0000001000047882 */ /* 0x000fca0000000000 */
[----:B------:R-:W-:Y:S04]  /*3230*/  DEPBAR.LE SB2, 0x36 ;  /* 0x0000ad800000791a */ /* 0x000fe80000000000 */
[----:B------:R-:W2:Y:S02]  /*3240*/  UTCATOMSWS.FIND_AND_SET.ALIGN UP0, UR4, UR4 ;  /* 0x00000004000475e3 */ /* 0x000ea40008000800 */
[----:B--2---:R-:W-:Y:S01]  /*3250*/  MOV R4, UR4 ;  /* 0x0000000400047c02 */ /* 0x004fe20008000f00 */
[----:B------:R-:W-:Y:S05]  /*3260*/  BRA.U !UP0, `(.L_x_60) ;  /* 0xfffffffd08e87547 */ /* 0x000fea000b83ffff */
.L_x_59:
[-C--:B------:R-:W-:Y:S02]  /*3270*/  SHF.L.U32 R3, R3, R4.reuse, RZ ;  /* 0x0000000403037219 */ /* 0x080fe400000006ff */
[----:B------:R-:W-:Y:S01]  /*3280*/  SHF.L.U32 R0, R0, R4, RZ ;  /* 0x0000000400007219 */ /* 0x000fe200000006ff */
[----:B------:R-:W-:Y:S02]  /*3290*/  IMAD.SHL.U32 R4, R4, 0x20, RZ ;  /* 0x0000002004047824 */ /* 0x000fe400078e00ff */
[----:B------:R2:W-:Y:S04]  /*32a0*/  ATOMS.OR RZ, [UR5+0x14], R3 ;  /* 0x00001403ffff798c */ /* 0x0005e8000b000005 */
[----:B------:R2:W-:Y:S04]  /*32b0*/  ATOMS.OR RZ, [UR5+0x18], R0 ;  /* 0x00001800ffff798c */ /* 0x0005e8000b000005 */
[----:B------:R2:W-:Y:S01]  /*32c0*/  STS [UR6+0x150], R4 ;  /* 0x00015004ff007988 */ /* 0x0005e20008000806 */
[----:B------:R-:W-:Y:S05]  /*32d0*/  BRA `(.L_x_58) ;  /* 0x0000000000107947 */ /* 0x000fea0003800000 */
.L_x_57:
[----:B------:R-:W-:Y:S02]  /*32e0*/  MOV R0, 0xffffffff ;  /* 0xffffffff00007802 */ /* 0x000fe40000000f00 */
[----:B------:R-:W-:-:S03]  /*32f0*/  MOV R4, 0x3320 ;  /* 0x0000332000047802 */ /* 0x000fc60000000f00 */
[----:B------:R2:W-:Y:S04]  /*3300*/  STS [UR6+0x150], R0 ;  /* 0x00015000ff007988 */ /* 0x0005e80008000806 */
[----:B-12--5:R-:W-:Y:S05]  /*3310*/  CALL.REL.NOINC `($__internal_1_$__cuda_sm10x_tcgen05_guardrail_trap_phase_invalid_during_alloc) ;  /* 0x0000007000547944 */ /* 0x026fea0003c00000 */
.L_x_58:
[----:B------:R-:W-:Y:S05]  /*3320*/  WARPSYNC.ALL ;  /* 0x0000000000007948 */ /* 0x000fea0003800000 */
[----:B------:R-:W3:Y:S01]  /*3330*/  S2UR UR4, SR_CgaCtaId ;  /* 0x00000000000479c3 */ /* 0x000ee20000008800 */
[----:B------:R-:W-:Y:S01]  /*3340*/  UMOV UR13, 0x400 ;  /* 0x00000400000d7882 */ /* 0x000fe20000000000 */
[----:B------:R-:W-:-:S06]  /*3350*/  NOP ;  /* 0x0000000000007918 */ /* 0x000fcc0000000000 */
[----:B------:R-:W-:Y:S06]  /*3360*/  BAR.ARV 0x6, 0xa0 ;  /* 0x0182800000007b1d */ /* 0x000fec0000002000 */
[----:B------:R-:W4:Y:S01]  /*3370*/  LDCU UR5, c[0x0][0x38c] ;  /* 0x00007180ff0577ac */ /* 0x000f220008000800 */
[----:B------:R-:W-:Y:S01]  /*3380*/  LOP3.LUT R2, R2, 0xffff, RZ, 0xc0, !PT ;  /* 0x0000ffff02027812 */ /* 0x000fe200078ec0ff */
[----:B------:R-:W-:Y:S01]  /*3390*/  IMAD.MOV.U32 R11, RZ, RZ, 0x1 ;  /* 0x00000001ff0b7424 */ /* 0x000fe200078e00ff */
[----:B------:R-:W-:Y:S01]  /*33a0*/  CS2R R8, SRZ ;  /* 0x0000000000087805 */ /* 0x000fe2000001ff00 */
[----:B------:R-:W1:Y:S01]  /*33b0*/  LDCU UR8, c[0x0][0x38c] ;  /* 0x00007180ff0877ac */ /* 0x000e620008000800 */
[----:B------:R-:W-:Y:S01]  /*33c0*/  R2UR UR15, R2 ;  /* 0x00000000020f72ca */ /* 0x000fe200000e0000 */
[----:B------:R-:W-:Y:S01]  /*33d0*/  IMAD.MOV.U32 R10, RZ, RZ, RZ ;  /* 0x000000ffff0a7224 */ /* 0x000fe200078e00ff */
[----:B------:R-:W-:Y:S01]  /*33e0*/  UMOV UR18, URZ ;  /* 0x000000ff00127c82 */ /* 0x000fe20008000000 */
[----:B------:R-:W-:Y:S01]  /*33f0*/  UMOV UR10, URZ ;  /* 0x000000ff000a7c82 */ /* 0x000fe20008000000 */
[----:B---3--:R-:W-:Y:S01]  /*3400*/  ULEA UR13, UR4, UR13, 0x18 ;  /* 0x0000000d040d7291 */ /* 0x008fe2000f8ec0ff */
[----:B------:R-:W-:Y:S01]  /*3410*/  UMOV UR20, 0x0 ;  /* 0x0000000000147882 */ /* 0x000fe20000000000 */
[----:B------:R-:W-:-:S02]  /*3420*/  UMOV UR21, 0x44004a0 ;  /* 0x044004a000157882 */ /* 0x000fc40000000000 */
[----:B------:R-:W-:Y:S02]  /*3430*/  UIADD3 UR6, UPT, UPT, UR13, 0x6400, URZ ;  /* 0x000064000d067890 */ /* 0x000fe4000fffe0ff */
[----:B------:R-:W-:Y:S02]  /*3440*/  UIADD3 UR7, UPT, UPT, UR13, 0x8c00, URZ ;  /* 0x00008c000d077890 */ /* 0x000fe4000fffe0ff */
[----:B----4-:R-:W-:Y:S01]  /*3450*/  UIADD3 UR5, UPT, UPT, UR5, 0x1f, URZ ;  /* 0x0000001f05057890 */ /* 0x010fe2000fffe0ff */
[----:B--2---:R-:W2:Y:S01]  /*3460*/  LDS R0, [UR13+0x150] ;  /* 0x0001500dff007984 */ /* 0x004ea20008000800 */
[----:B------:R-:W-:Y:S02]  /*3470*/  USHF.R.U32.HI UR6, URZ, 0x4, UR6 ;  /* 0x00000004ff067899 */ /* 0x000fe40008011606 */
[----:B------:R-:W-:Y:S02]  /*3480*/  USHF.R.S32.HI UR4, URZ, 0x1f, UR5 ;  /* 0x0000001fff047899 */ /* 0x000fe40008011405 */
[----:B------:R-:W-:-:S02]  /*3490*/  ULOP3.LUT UR6, UR6, 0x3fff, URZ, 0xc0, !UPT ;  /* 0x00003fff06067892 */ /* 0x000fc4000f8ec0ff */
[----:B------:R-:W-:Y:S02]  /*34a0*/  ULEA.HI UR4, UR4, UR5, URZ, 0x5 ;  /* 0x0000000504047291 */ /* 0x000fe4000f8f28ff */
[----:B------:R-:W-:Y:S02]  /*34b0*/  USHF.R.U32.HI UR5, URZ, 0x4, UR7 ;  /* 0x00000004ff057899 */ /* 0x000fe40008011607 */
[----:B------:R-:W-:Y:S02]  /*34c0*/  USHF.R.S32.HI UR22, URZ, 0x5, UR4 ;  /* 0x00000005ff167899 */ /* 0x000fe40008011404 */
[----:B------:R-:W-:Y:S02]  /*34d0*/  ULOP3.LUT UR5, UR5, 0x3fff, URZ, 0xc0, !UPT ;  /* 0x00003fff05057892 */ /* 0x000fe4000f8ec0ff */
[----:B------:R-:W-:Y:S02]  /*34e0*/  UISETP.LT.AND UP0, UPT, UR22, 0x1, UPT ;  /* 0x000000011600788c */ /* 0x000fe4000bf01270 */
[----:B------:R-:W-:-:S02]  /*34f0*/  ULOP3.LUT UR16, UR6, 0x10000, URZ, 0xfc, !UPT ;  /* 0x0001000006107892 */ /* 0x000fc4000f8efcff */
[----:B------:R-:W-:Y:S02]  /*3500*/  USEL UR23, UR22, 0x1, !UP0 ;  /* 0x0000000116177887 */ /* 0x000fe4000c000000 */
[----:B------:R-:W-:Y:S02]  /*3510*/  ULOP3.LUT UR17, UR5, 0x10000, URZ, 0xfc, !UPT ;  /* 0x0001000005117892 */ /* 0x000fe4000f8efcff */
[----:B------:R-:W-:Y:S02]  /*3520*/  UIADD3 UR23, UPT, UPT, -UR23, URZ, URZ ;  /* 0x000000ff17177290 */ /* 0x000fe4000fffe1ff */
[----:B-1----:R-:W-:Y:S01]  /*3530*/  UISETP.GE.AND UP4, UPT, UR8, 0x1, UPT ;  /* 0x000000010800788c */ /* 0x002fe2000bf86270 */
[----:B--2---:R-:W-:-:S15]  /*3540*/  R2UR UR24, R0 ;  /* 0x00000000001872ca */ /* 0x004fde00000e0000 */
.L_x_67:
[----:B------:R-:W-:Y:S02]  /*3550*/  LEA R0, R10, UR13, 0x3 ;  /* 0x0000000d0a007c11 */ /* 0x000fe4000f8e18ff */
[----:B------:R-:W-:Y:S02]  /*3560*/  SHF.L.U32 R2, R9, 0x1f, RZ ;  /* 0x0000001f09027819 */ /* 0x000fe400000006ff */
[----:B------:R-:W-:Y:S01]  /*3570*/  PLOP3.LUT P0, PT, PT, PT, UP4, 0x80, 0x8 ;  /* 0x000000000008781c */ /* 0x000fe20003f0f048 */
[----:B------:R-:W-:Y:S01]  /*3580*/  VIADD R3, R0, 0xb0 ;  /* 0x000000b000037836 */ /* 0x000fe20000000000 */
[----:B-1----:R-:W1:Y:S02]  /*3590*/  SYNCS.PHASECHK.TRANS64.TRYWAIT P1, [R0+URZ+0xa0], R2 ;  /* 0x0000a002000075a7 */ /* 0x002e6400080211ff */
[----:B-1-3--:R-:W-:Y:S09]  /*35a0*/  @!P1 BRA `(.L_x_61) ;  /* 0x0000006400b49947 */ /* 0x00aff20003800000 */
.L_x_150:
[----:B------:R-:W-:Y:S01]  /*35b0*/  LEA R4, R10, UR13, 0x4 ;  /* 0x0000000d0a047c11 */ /* 0x000fe2000f8e20ff */
[----:B------:R-:W-:Y:S01]  /*35c0*/  @UP4 ULEA UR4, UR10, UR13, 0x3 ;  /* 0x0000000d0a044291 */ /* 0x000fe2000f8e18ff */
[----:B------:R-:W-:Y:S01]  /*35d0*/  PLOP3.LUT P2, PT, PT, PT, PT, 0x80, 0x8 ;  /* 0x000000000008781c */ /* 0x000fe20003f4f070 */
[----:B------:R-:W-:Y:S01]  /*35e0*/  ULEA UR19, UR18, UR13, 0x3 ;  /* 0x0000000d12137291 */ /* 0x000fe2000f8e18ff */
[----:B------:R-:W-:Y:S02]  /*35f0*/  PRMT R3, RZ, 0x654, R3 ;  /* 0x00000654ff037816 */ /* 0x000fe40000000003 */
[----:B------:R-:W2:Y:S01]  /*3600*/  LDS.128 R4, [R4+0x130] ;  /* 0x0001300004047984 */ /* 0x000ea20000000c00 */
[----:B-1----:R-:W-:Y:S02]  /*3610*/  @P0 SHF.L.U32 R2, R8, 0x1f, RZ ;  /* 0x0000001f08020819 */ /* 0x002fe400000006ff */
[----:B------:R-:W-:Y:S01]  /*3620*/  SHF.L.U32 R0, R11, 0x1f, RZ ;  /* 0x0000001f0b007819 */ /* 0x000fe200000006ff */
[----:B------:R-:W-:Y:S01]  /*3630*/  @!PT LDS RZ, [RZ] ;  /* 0x00000000fffff984 */ /* 0x000fe20000000800 */
[----:B------:R-:W-:Y:S01]  /*3640*/  @!PT LDS RZ, [RZ] ;  /* 0x00000000fffff984 */ /* 0x000fe20000000800 */
[----:B------:R-:W-:Y:S01]  /*3650*/  @!PT LDS RZ, [RZ] ;  /* 0x00000000fffff984 */ /* 0x000fe20000000800 */
[----:B------:R-:W-:Y:S01]  /*3660*/  @!PT LDS RZ, [RZ] ;  /* 0x00000000fffff984 */ /* 0x000fe20000000800 */
[----:B------:R1:W-:Y:S06]  /*3670*/  MEMBAR.ALL.CTA ;  /* 0x0000000000007992 */ /* 0x0003ec0000008000 */
[----:B-1----:R-:W1:Y:S02]  /*3680*/  FENCE.VIEW.ASYNC.S ;  /* 0x00000000000073c6 */ /* 0x002e640000000000 */
[----:B-1----:R1:W-:Y:S01]  /*3690*/  SYNCS.ARRIVE.TRANS64.RED.A1T0 RZ, [R3+URZ], RZ ;  /* 0x000000ff03ff79a7 */ /* 0x0023e200081004ff */
[----:B------:R1:W3:Y:S01]  /*36a0*/  @P0 SYNCS.PHASECHK.TRANS64.TRYWAIT P2, [UR4], R2 ;  /* 0x00000002ff0005a7 */ /* 0x0002e20008041104 */
[----:B--2---:R-:W-:Y:S01]  /*36b0*/  LOP3.LUT P1, RZ, R6, 0x1, RZ, 0xc0, !PT ;  /* 0x0000000106ff7812 */ /* 0x004fe2000782c0ff */
[----:B------:R-:W2:Y:S02]  /*36c0*/  SYNCS.PHASECHK.TRANS64.TRYWAIT P0, [UR19+0xe0], R0 ;  /* 0x0000e000ff0075a7 */ /* 0x000ea40008001113 */
[----:B-123--:R-:W-:Y:S10]  /*36d0*/  @!P0 BRA `(.L_x_62) ;  /* 0x00000064007c8947 */ /* 0x00eff40003800000 */
.L_x_152:
[----:B------:R-:W-:Y:S01]  /*36e0*/  IADD3 R10, PT, PT, R10, 0x1, RZ ;  /* 0x000000010a0a7810 */ /* 0x000fe20007ffe0ff */
[----:B------:R-:W-:Y:S06]  /*36f0*/  BRA.U !UP4, `(.L_x_63) ;  /* 0x000000010ca07547 */ /* 0x000fec000b800000 */
[----:B------:R-:W-:Y:S02]  /*3700*/  ULEA.HI UR4, UR18, UR18, URZ, 0x1 ;  /* 0x0000001212047291 */ /* 0x000fe4000f8f08ff */
[----:B------:R-:W-:Y:S02]  /*3710*/  UPLOP3.LUT UP2, UPT, UPT, UPT, UPT, 0x40, 0x4 ;  /* 0x000000000004789c */ /* 0x000fe40003f4e870 */
[----:B------:R-:W-:Y:S02]  /*3720*/  USHF.L.U32 UR5, UR4, 0x7, URZ ;  /* 0x0000000704057899 */ /* 0x000fe400080006ff */
[----:B------:R-:W-:Y:S02]  /*3730*/  ULOP3.LUT UR14, UR4, 0xffe, URZ, 0xc0, !UPT ;  /* 0x00000ffe040e7892 */ /* 0x000fe4000f8ec0ff */
[----:B------:R-:W-:Y:S02]  /*3740*/  ULOP3.LUT UR4, UR5, 0xffffff00, URZ, 0xc0, !UPT ;  /* 0xffffff0005047892 */ /* 0x000fe4000f8ec0ff */
[----:B------:R-:W-:-:S02]  /*3750*/  UIADD3 UR14, UPT, UPT, -UR14, UR18, URZ ;  /* 0x000000120e0e7290 */ /* 0x000fc4000fffe1ff */
[----:B------:R-:W-:Y:S01]  /*3760*/  UIADD3 UR4, UPT, UPT, UR24, UR4, URZ ;  /* 0x0000000418047290 */ /* 0x000fe2000fffe0ff */
[----:B------:R-:W-:Y:S01]  /*3770*/  UMOV UR12, UR23 ;  /* 0x00000017000c7c82 */ /* 0x000fe20008000000 */
[----:B------:R-:W-:Y:S02]  /*3780*/  UMOV UR11, UR22 ;  /* 0x00000016000b7c82 */ /* 0x000fe40008000000 */
[----:B------:R-:W-:Y:S01]  /*3790*/  ULEA UR14, UR14, UR4, 0x14 ;  /* 0x000000040e0e7291 */ /* 0x000fe2000f8ea0ff */
[----:B------:R-:W-:-:S11]  /*37a0*/  UMOV UR5, UR10 ;  /* 0x0000000a00057c82 */ /* 0x000fd60008000000 */
.L_x_66:
[----:B------:R-:W-:Y:S02]  /*37b0*/  UIADD3 UR12, UPT, UPT, UR12, 0x1, URZ ;  /* 0x000000010c0c7890 */ /* 0x000fe4000fffe0ff */
[----:B--2---:R-:W-:Y:S02]  /*37c0*/  ULEA UR6, UR5, UR13, 0x3 ;  /* 0x0000000d05067291 */ /* 0x004fe4000f8e18ff */
[----:B------:R-:W-:Y:S01]  /*37d0*/  UISETP.NE.AND UP3, UPT, UR12, URZ, UPT ;  /* 0x000000ff0c00728c */ /* 0x000fe2000bf65270 */
[----:B---3--:R-:W-:Y:S10]  /*37e0*/  @P2 BRA `(.L_x_64) ;  /* 0x00000000000c2947 */ /* 0x008ff40003800000 */
[----:B-1----:R-:W-:Y:S04]  /*37f0*/  SHF.L.U32 R2, R8, 0x1f, RZ ;  /* 0x0000001f08027819 */ /* 0x002fe800000006ff */
[----:B------:R-:W1:Y:S02]  /*3800*/  SYNCS.PHASECHK.TRANS64.TRYWAIT P0, [UR6], R2 ;  /* 0x00000002ff0075a7 */ /* 0x000e640008001106 */
[----:B-1----:R-:W-:Y:S05]  /*3810*/  @!P0 BRA `(.L_x_65) ;  /* 0x0000006400448947 */ /* 0x002fea0003800000 */
.L_x_64:
[----:B------:R-:W-:Y:S01]  /*3820*/  UISETP.NE.AND UP0, UPT, UR11, 0x1, UPT ;  /* 0x000000010b00788c */ /* 0x000fe2000bf05270 */
[----:B------:R-:W-:Y:S01]  /*3830*/  PLOP3.LUT P2, PT, PT, PT, PT, 0x80, 0x8 ;  /* 0x000000000008781c */ /* 0x000fe20003f4f070 */
[----:B------:R-:W-:Y:S02]  /*3840*/  UIADD3 UR4, UPT, UPT, UR5, 0x1, URZ ;  /* 0x0000000105047890 */ /* 0x000fe4000fffe0ff */
[----:B------:R-:W-:Y:S02]  /*3850*/  ULEA UR8, UR5, UR17, 0x9 ;  /* 0x0000001105087291 */ /* 0x000fe4000f8e48ff */
[----:B------:R-:W-:Y:S01]  /*3860*/  UISETP.NE.AND UP1, UPT, UR4, 0x5, UPT ;  /* 0x000000050400788c */ /* 0x000fe2000bf25270 */
[----:B------:R-:W-:Y:S01]  /*3870*/  PLOP3.LUT P0, PT, PT, PT, UP0, 0x80, 0x8 ;  /* 0x000000000008781c */ /* 0x000fe20003f0f008 */
[----:B------:R-:W-:Y:S02]  /*3880*/  UIADD3 UR11, UPT, UPT, UR11, -0x1, URZ ;  /* 0xffffffff0b0b7890 */ /* 0x000fe4000fffe0ff */
[----:B------:R-:W-:Y:S02]  /*3890*/  USEL UR7, URZ, 0x1, UP1 ;  /* 0x00000001ff077887 */ /* 0x000fe40008800000 */
[----:B------:R-:W-:Y:S01]  /*38a0*/  USEL UR10, UR4, URZ, UP1 ;  /* 0x000000ff040a7287 */ /* 0x000fe20008800000 */
[----:B------:R-:W-:Y:S03]  /*38b0*/  UMOV UR9, 0xc0004010 ;  /* 0xc000401000097882 */ /* 0x000fe60000000000 */
[----:B------:R-:W-:Y:S01]  /*38c0*/  @UP0 ULEA UR4, UR10, UR13, 0x3 ;  /* 0x0000000d0a040291 */ /* 0x000fe2000f8e18ff */
[----:B------:R-:W-:Y:S01]  /*38d0*/  LOP3.LUT R8, R8, UR7, RZ, 0x3c, !PT ;  /* 0x0000000708087c12 */ /* 0x000fe2000f8e3cff */
[----:B------:R-:W-:Y:S03]  /*38e0*/  UMOV UR7, 0xc0004010 ;  /* 0xc000401000077882 */ /* 0x000fe60000000000 */
[----:B-1----:R-:W-:Y:S04]  /*38f0*/  @P0 SHF.L.U32 R0, R8, 0x1f, RZ ;  /* 0x0000001f08000819 */ /* 0x002fe800000006ff */
[----:B------:R2:W3:Y:S01]  /*3900*/  @P0 SYNCS.PHASECHK.TRANS64.TRYWAIT P2, [UR4], R0 ;  /* 0x00000000ff0005a7 */ /* 0x0004e20008041104 */
[----:B------:R-:W-:Y:S02]  /*3910*/  UIADD3 UR4, UPT, UPT, UR6, 0x28, URZ ;  /* 0x0000002806047890 */ /* 0x000fe4000fffe0ff */
[----:B------:R-:W-:Y:S03]  /*3920*/  ULEA UR6, UR5, UR16, 0x7 ;  /* 0x0000001005067291 */ /* 0x000fe6000f8e38ff */
[----:B------:R-:W-:Y:S06]  /*3930*/  UMOV UR5, UR10 ;  /* 0x0000000a00057c82 */ /* 0x000fec0008000000 */
[----:B------:R2:W-:Y:S01]  /*3940*/  UTCIMMA gdesc[UR6], gdesc[UR8], tmem[UR14], tmem[UR20], idesc[UR21], UP2 ;  /* 0x00ff1408060075ea */ /* 0x0005e2000900010e */
[----:B------:R-:W-:Y:S01]  /*3950*/  UPLOP3.LUT UP2, UPT, UPT, UPT, UPT, 0x80, 0x8 ;  /* 0x000000000008789c */ /* 0x000fe20003f4f070 */
[----:B------:R2:W-:Y:S01]  /*3960*/  UTCBAR.MULTICAST [UR4], URZ, UR15 ;  /* 0x000000ff040073e9 */ /* 0x0005e2000800080f */
[----:B------:R-:W-:Y:S09]  /*3970*/  BRA.U UP3, `(.L_x_66) ;  /* 0xfffffffd038c7547 */ /* 0x000ff2000b83ffff */
.L_x_63:
[----:B--2---:R-:W-:Y:S01]  /*3980*/  UIADD3 UR4, UPT, UPT, UR18, 0x1, URZ ;  /* 0x0000000112047890 */ /* 0x004fe2000fffe0ff */
[C---:B------:R-:W-:Y:S01]  /*3990*/  ISETP.NE.AND P0, PT, R10.reuse, 0x2, PT ;  /* 0x000000020a00780c */ /* 0x040fe20003f05270 */
[----:B------:R-:W-:Y:S02]  /*39a0*/  UIADD3 UR5, UPT, UPT, UR19, 0xc0, URZ ;  /* 0x000000c013057890 */ /* 0x000fe4000fffe0ff */
[----:B------:R-:W-:Y:S01]  /*39b0*/  UISETP.NE.AND UP0, UPT, UR4, 0x4, UPT ;  /* 0x000000040400788c */ /* 0x000fe2000bf05270 */
[----:B-1----:R-:W-:Y:S02]  /*39c0*/  SEL R0, RZ, 0x1, P0 ;  /* 0x00000001ff007807 */ /* 0x002fe40000000000 */
[----:B------:R-:W-:Y:S01]  /*39d0*/  SEL R10, R10, RZ, P0 ;  /* 0x000000ff0a0a7207 */ /* 0x000fe20000000000 */
[----:B------:R-:W-:Y:S01]  /*39e0*/  USEL UR6, URZ, 0x1, UP0 ;  /* 0x00000001ff067887 */ /* 0x000fe20008000000 */
[----:B------:R-:W-:Y:S01]  /*39f0*/  LOP3.LUT R9, R9, R0, RZ, 0x3c, !PT ;  /* 0x0000000009097212 */ /* 0x000fe200078e3cff */
[----:B------:R-:W-:Y:S01]  /*3a00*/  USEL UR18, UR4, URZ, UP0 ;  /* 0x000000ff04127287 */ /* 0x000fe20008000000 */
[----:B------:R1:W-:Y:S03]  /*3a10*/  UTCBAR [UR5], URZ ;  /* 0x000000ff050073e9 */ /* 0x0003e600080000ff */
[----:B------:R-:W-:Y:S01]  /*3a20*/  LOP3.LUT R11, R11, UR6, RZ, 0x3c, !PT ;  /* 0x000000060b0b7c12 */ /* 0x000fe2000f8e3cff */
[----:B------:R-:W-:Y:S07]  /*3a30*/  @P1 BRA `(.L_x_67) ;  /* 0xfffffff800c41947 */ /* 0x000fee000383ffff */
[----:B------:R-:W2:Y:S01]  /*3a40*/  S2UR UR8, SR_CgaCtaId ;  /* 0x00000000000879c3 */ /* 0x000ea20000008800 */
[----:B------:R-:W-:Y:S01]  /*3a50*/  ELECT P0, URZ, PT ;  /* 0x0000000000ff782f */ /* 0x000fe20003800000 */
[----:B------:R-:W-:Y:S01]  /*3a60*/  IMAD.MOV.U32 R0, RZ, RZ, 0x1 ;  /* 0x00000001ff007424 */ /* 0x000fe200078e00ff */
[----:B------:R-:W-:Y:S01]  /*3a70*/  UIADD3 UR13, UPT, UPT, UR13, 0xe0, URZ ;  /* 0x000000e00d0d7890 */ /* 0x000fe2000fffe0ff */
[----:B------:R-:W-:Y:S01]  /*3a80*/  SHF.L.U32 R2, R11, 0x1f, RZ ;  /* 0x0000001f0b027819 */ /* 0x000fe200000006ff */
[----:B------:R-:W-:-:S03]  /*3a90*/  UMOV UR4, 0x40 ;  /* 0x0000004000047882 */ /* 0x000fc60000000000 */
[----:B------:R-:W-:Y:S01]  /*3aa0*/  UVIRTCOUNT.DEALLOC.SMPOOL 0x80 ;  /* 0x000000800000784c */ /* 0x000fe20000000000 */
[----:B--2---:R-:W-:Y:S02]  /*3ab0*/  ULEA UR8, UR8, UR4, 0x18 ;  /* 0x0000000408087291 */ /* 0x004fe4000f8ec0ff */
[----:B------:R-:W-:-:S07]  /*3ac0*/  ULEA UR4, UR18, UR13, 0x3 ;  /* 0x0000000d12047291 */ /* 0x000fce000f8e18ff */
[----:B------:R2:W-:Y:S02]  /*3ad0*/  @P0 STS.U8 [UR8+0x1c], R0 ;  /* 0x00001c00ff000988 */ /* 0x0005e40008000008 */
[----:B------:R-:W4:Y:S02]  /*3ae0*/  SYNCS.PHASECHK.TRANS64.TRYWAIT P0, [UR4], R2 ;  /* 0x00000002ff0075a7 */ /* 0x000f240008001104 */
[----:B--2-4-:R-:W-:Y:S05]  /*3af0*/  @!P0 BRA `(.L_x_68) ;  /* 0x0000006000a48947 */ /* 0x014fea0003800000 */
.L_x_155:
[----:B------:R-:W-:-:S04]  /*3b00*/  UIADD3 UR4, UPT, UPT, UR18, 0x1, URZ ;  /* 0x0000000112047890 */ /* 0x000fc8000fffe0ff */
[----:B------:R-:W-:-:S04]  /*3b10*/  UISETP.NE.AND UP0, UPT, UR4, 0x4, UPT ;  /* 0x000000040400788c */ /* 0x000fc8000bf05270 */
[----:B------:R-:W-:Y:S02]  /*3b20*/  USEL UR6, URZ, 0x1, UP0 ;  /* 0x00000001ff067887 */ /* 0x000fe40008000000 */
[----:B------:R-:W-:-:S04]  /*3b30*/  USEL UR4, UR4, URZ, UP0 ;  /* 0x000000ff04047287 */ /* 0x000fc80008000000 */
[----:B-1----:R-:W-:Y:S01]  /*3b40*/  ULEA UR5, UR4, UR13, 0x3 ;  /* 0x0000000d04057291 */ /* 0x002fe2000f8e18ff */
[----:B--2---:R-:W-:-:S04]  /*3b50*/  LOP3.LUT R2, R11, UR6, RZ, 0x3c, !PT ;  /* 0x000000060b027c12 */ /* 0x004fc8000f8e3cff */
[----:B------:R-:W-:-:S04]  /*3b60*/  SHF.L.U32 R3, R2, 0x1f, RZ ;  /* 0x0000001f02037819 */ /* 0x000fc800000006ff */
[----:B------:R-:W1:Y:S02]  /*3b70*/  SYNCS.PHASECHK.TRANS64.TRYWAIT P0, [UR5], R3 ;  /* 0x00000003ff0075a7 */ /* 0x000e640008001105 */
[----:B-1----:R-:W-:Y:S05]  /*3b80*/  @!P0 BRA `(.L_x_69) ;  /* 0x0000006000988947 */ /* 0x002fea0003800000 */
.L_x_157:
        /* <DEDUP_REMOVED lines=9> */
.L_x_159:
[----:B------:R-:W-:-:S04]  /*3c20*/  UIADD3 UR4, UPT, UPT, UR4, 0x1, URZ ;  /* 0x0000000104047890 */ /* 0x000fc8000fffe0ff */
[----:B------:R-:W-:-:S04]  /*3c30*/  UISETP.NE.AND UP0, UPT, UR4, 0x4, UPT ;  /* 0x000000040400788c */ /* 0x000fc8000bf05270 */
[----:B------:R-:W-:Y:S02]  /*3c40*/  USEL UR5, URZ, 0x1, UP0 ;  /* 0x00000001ff057887 */ /* 0x000fe40008000000 */
[----:B------:R-:W-:-:S04]  /*3c50*/  USEL UR4, UR4, URZ, UP0 ;  /* 0x000000ff04047287 */ /* 0x000fc80008000000 */
[----:B------:R-:W-:Y:S01]  /*3c60*/  ULEA UR4, UR4, UR13, 0x3 ;  /* 0x0000000d04047291 */ /* 0x000fe2000f8e18ff */
[----:B------:R-:W-:-:S04]  /*3c70*/  LOP3.LUT R2, R2, UR5, RZ, 0x3c, !PT ;  /* 0x0000000502027c12 */ /* 0x000fc8000f8e3cff */
[----:B------:R-:W-:-:S04]  /*3c80*/  SHF.L.U32 R2, R2, 0x1f, RZ ;  /* 0x0000001f02027819 */ /* 0x000fc800000006ff */
[----:B------:R-:W2:Y:S02]  /*3c90*/  SYNCS.PHASECHK.TRANS64.TRYWAIT P0, [UR4], R2 ;  /* 0x00000002ff0075a7 */ /* 0x000ea40008001104 */
[----:B--2---:R-:W-:Y:S05]  /*3ca0*/  @!P0 BRA `(.L_x_71) ;  /* 0x0000006000808947 */ /* 0x004fea0003800000 */
.L_x_161:
[----:B------:R-:W-:Y:S01]  /*3cb0*/  NOP ;  /* 0x0000000000007918 */ /* 0x000fe20000000000 */
[----:B-1----:R-:W1:Y:S01]  /*3cc0*/  LDS R0, [UR8+0x14] ;  /* 0x00001408ff007984 */ /* 0x002e620008000800 */
[----:B------:R-:W-:Y:S01]  /*3cd0*/  ULOP3.LUT UR4, UR24, 0xffff, URZ, 0xc0, !UPT ;  /* 0x0000ffff18047892 */ /* 0x000fe2000f8ec0ff */
[----:B------:R-:W-:Y:S01]  /*3ce0*/  UMOV UR5, 0xffff ;  /* 0x0000ffff00057882 */ /* 0x000fe20000000000 */
[----:B------:R-:W-:Y:S02]  /*3cf0*/  UMOV UR6, 0x1 ;  /* 0x0000000100067882 */ /* 0x000fe40000000000 */
[----:B------:R-:W-:-:S04]  /*3d00*/  USHF.R.U32.HI UR4, URZ, 0x5, UR4 ;  /* 0x00000005ff047899 */ /* 0x000fc80008011604 */
[----:B------:R-:W-:Y:S02]  /*3d10*/  USHF.L.U32 UR5, UR5, UR4, URZ ;  /* 0x0000000405057299 */ /* 0x000fe400080006ff */
[----:B------:R-:W-:-:S04]  /*3d20*/  USHF.L.U32 UR4, UR6, UR4, URZ ;  /* 0x0000000406047299 */ /* 0x000fc800080006ff */
[----:B-1----:R-:W-:-:S04]  /*3d30*/  LOP3.LUT R0, R0, UR5, RZ, 0xc0, !PT ;  /* 0x0000000500007c12 */ /* 0x002fc8000f8ec0ff */
[----:B------:R-:W-:-:S13]  /*3d40*/  ISETP.NE.AND P0, PT, R0, UR5, PT ;  /* 0x0000000500007c0c */ /* 0x000fda000bf05270 */
[----:B------:R-:W-:Y:S05]  /*3d50*/  @P0 BRA `(.L_x_72) ;  /* 0x0000000000580947 */ /* 0x000fea0003800000 */
[----:B------:R-:W1:Y:S02]  /*3d60*/  LDS R0, [UR8+0x18] ;  /* 0x00001808ff007984 */ /* 0x000e640008000800 */
[----:B-1----:R-:W-:-:S04]  /*3d70*/  LOP3.LUT R0, R0, UR4, RZ, 0xc0, !PT ;  /* 0x0000000400007c12 */ /* 0x002fc8000f8ec0ff */
[----:B------:R-:W-:-:S13]  /*3d80*/  ISETP.NE.AND P0, PT, R0, UR4, PT ;  /* 0x0000000400007c0c */ /* 0x000fda000bf05270 */
[----:B------:R-:W-:Y:S05]  /*3d90*/  @P0 BRA `(.L_x_73) ;  /* 0x00000000003c0947 */ /* 0x000fea0003800000 */
[----:B------:R-:W1:Y:S01]  /*3da0*/  S2R R2, SR_LANEID ;  /* 0x0000000000027919 */ /* 0x000e620000000000 */
[----:B------:R-:W-:-:S06]  /*3db0*/  ULOP3.LUT UR5, URZ, UR5, URZ, 0x33, !UPT ;  /* 0x00000005ff057292 */ /* 0x000fcc000f8e33ff */
[----:B------:R-:W-:-:S04]  /*3dc0*/  IMAD.U32 R0, RZ, RZ, UR5 ;  /* 0x00000005ff007e24 */ /* 0x000fc8000f8e00ff */
[----:B------:R2:W4:Y:S02]  /*3dd0*/  REDUX UR7, R0 ;  /* 0x00000000000773c4 */ /* 0x0005240000000000 */
[----:B------:R1:W-:Y:S01]  /*3de0*/  UTCATOMSWS.AND URZ, UR5 ;  /* 0x0000000500ff79e3 */ /* 0x0003e20008000000 */
[----:B--2---:R-:W-:Y:S01]  /*3df0*/  LOP3.LUT R0, RZ, UR4, RZ, 0x33, !PT ;  /* 0x00000004ff007c12 */ /* 0x004fe2000f8e33ff */
[----:B------:R-:W-:Y:S02]  /*3e00*/  VOTEU.ANY UR4, UPT, PT ;  /* 0x0000000000047886 */ /* 0x000fe400038e0100 */
[----:B------:R-:W-:Y:S02]  /*3e10*/  UFLO.U32 UR4, UR4 ;  /* 0x00000004000472bd */ /* 0x000fe400080e0000 */
[----:B------:R-:W2:Y:S04]  /*3e20*/  REDUX UR6, R0 ;  /* 0x00000000000673c4 */ /* 0x000ea80000000000 */
[----:B-1----:R-:W-:-:S02]  /*3e30*/  ISETP.EQ.U32.AND P0, PT, R2, UR4, PT ;  /* 0x0000000402007c0c */ /* 0x002fc4000bf02070 */
[----:B----4-:R-:W-:-:S11]  /*3e40*/  MOV R2, UR7 ;  /* 0x0000000700027c02 */ /* 0x010fd60008000f00 */
[----:B------:R1:W-:Y:S01]  /*3e50*/  @P0 ATOMS.AND RZ, [UR8+0x14], R2 ;  /* 0x00001402ffff098c */ /* 0x0003e2000a800008 */
[----:B--2---:R-:W-:-:S05]  /*3e60*/  IMAD.U32 R0, RZ, RZ, UR6 ;  /* 0x00000006ff007e24 */ /* 0x004fca000f8e00ff */
[----:B------:R1:W-:Y:S01]  /*3e70*/  @P0 ATOMS.AND RZ, [UR8+0x18], R0 ;  /* 0x00001800ffff098c */ /* 0x0003e2000a800008 */
[----:B------:R-:W-:Y:S05]  /*3e80*/  BRA `(.L_x_74) ;  /* 0x0000000000147947 */ /* 0x000fea0003800000 */
.L_x_73:
[----:B------:R-:W-:Y:S02]  /*3e90*/  MOV R2, 0x3eb0 ;  /* 0x00003eb000027802 */ /* 0x000fe40000000f00 */
[----:B---3-5:R-:W-:Y:S05]  /*3ea0*/  CALL.REL.NOINC `($__internal_0_$__cuda_sm10x_tcgen05_guardrail_trap_col_being_dealloced_not_returned_by_alloc) ;  /* 0x0000006400647944 */ /* 0x028fea0003c00000 */
[----:B------:R-:W-:Y:S05]  /*3eb0*/  BRA `(.L_x_74) ;  /* 0x0000000000087947 */ /* 0x000fea0003800000 */
.L_x_72:
[----:B------:R-:W-:Y:S02]  /*3ec0*/  MOV R2, 0x3ee0 ;  /* 0x00003ee000027802 */ /* 0x000fe40000000f00 */
[----:B---3-5:R-:W-:Y:S05]  /*3ed0*/  CALL.REL.NOINC `($__internal_2_$__cuda_sm10x_tcgen05_guardrail_trap_unallocated_columns_being_dealloced) ;  /* 0x0000006400707944 */ /* 0x028fea0003c00000 */
.L_x_74:
[----:B------:R-:W-:Y:S01]  /*3ee0*/  NOP ;  /* 0x0000000000007918 */ /* 0x000fe20000000000 */
[----:B------:R-:W-:Y:S05]  /*3ef0*/  EXIT ;  /* 0x000000000000794d */ /* 0x000fea0003800000 */
.L_x_56:
[----:B------:R-:W-:-:S09]  /*3f00*/  UISETP.NE.OR UP0, UPT, UR17, 0x3, !UP3 ;  /* 0x000000031100788c */ /* 0x000fd2000df05670 */
[----:B------:R-:W-:Y:S05]  /*3f10*/  BRA.U UP0, `(.L_x_75) ;  /* 0x0000001100587547 */ /* 0x000fea000b800000 */
[----:B------:R-:W2:Y:S01]  /*3f20*/  LDCU UR31, c[0x0][0x370] ;  /* 0x00006e00ff1f77ac */ /* 0x000ea20008000800 */
[----:B------:R-:W3:Y:S01]  /*3f30*/  LDC.64 R16, c[0x0][0x348] ;  /* 0x0000d200ff107b82 */ /* 0x000ee20000000a00 */
[----:B------:R-:W-:Y:S02]  /*3f40*/  HFMA2 R13, -RZ, RZ, 0, 0 ;  /* 0x00000000ff0d7431 */ /* 0x000fe400000001ff */
[----:B------:R-:W-:Y:S01]  /*3f50*/  IMAD.MOV.U32 R15, RZ, RZ, 0x1 ;  /* 0x00000001ff0f7424 */ /* 0x000fe200078e00ff */
[----:B------:R-:W2:Y:S01]  /*3f60*/  LDCU.128 UR48, c[0x0][0xb10] ;  /* 0x00016200ff3077ac */ /* 0x000ea20008000c00 */
[----:B------:R-:W-:Y:S01]  /*3f70*/  IMAD.MOV.U32 R14, RZ, RZ, RZ ;  /* 0x000000ffff0e7224 */ /* 0x000fe200078e00ff */
[----:B------:R-:W-:Y:S01]  /*3f80*/  MOV R7, 0x1000 ;  /* 0x0000100000077802 */ /* 0x000fe20000000f00 */
[----:B------:R-:W4:Y:S01]  /*3f90*/  LDCU UR30, c[0x0][0x374] ;  /* 0x00006e80ff1e77ac */ /* 0x000f220008000800 */
[----:B------:R-:W1:Y:S01]  /*3fa0*/  LDC.64 R2, c[0x0][0x888] ;  /* 0x00022200ff027b82 */ /* 0x000e620000000a00 */
[----:B------:R-:W4:Y:S01]  /*3fb0*/  LDCU UR15, c[0x0][0xb0c] ;  /* 0x00016180ff0f77ac */ /* 0x000f220008000800 */
[----:B------:R-:W3:Y:S06]  /*3fc0*/  LDCU UR40, c[0x0][0xb20] ;  /* 0x00016400ff2877ac */ /* 0x000eec0008000800 */
[----:B------:R-:W1:Y:S01]  /*3fd0*/  LDC.64 R4, c[0x0][0x890] ;  /* 0x00022400ff047b82 */ /* 0x000e620000000a00 */
[----:B------:R-:W3:Y:S01]  /*3fe0*/  LDCU UR4, c[0x0][0xb30] ;  /* 0x00016600ff0477ac */ /* 0x000ee20008000800 */
[----:B------:R-:W-:Y:S01]  /*3ff0*/  UMOV UR21, 0x400 ;  /* 0x0000040000157882 */ /* 0x000fe20000000000 */
[----:B--2---:R-:W-:-:S02]  /*4000*/  UIMAD.WIDE.U32 UR6, UR31, UR48, URZ ;  /* 0x000000301f0672a5 */ /* 0x004fc4000f8e00ff */
[----:B----4-:R-:W-:Y:S02]  /*4010*/  UIMAD.WIDE.U32 UR8, UR30, UR51, URZ ;  /* 0x000000331e0872a5 */ /* 0x010fe4000f8e00ff */
[----:B------:R-:W-:Y:S02]  /*4020*/  ULEA UR21, UR45, UR21, 0x18 ;  /* 0x000000152d157291 */ /* 0x000fe4000f8ec0ff */
[----:B------:R-:W-:Y:S02]  /*4030*/  UPLOP3.LUT UP3, UPT, UPT, UPT, UPT, 0x40, 0x4 ;  /* 0x000000000004789c */ /* 0x000fe40003f6e870 */
[----:B------:R-:W-:Y:S01]  /*4040*/  UIADD3 UR37, UPT, UPT, UR21, 0x68, URZ ;  /* 0x0000006815257890 */ /* 0x000fe2000fffe0ff */
[----:B------:R-:W-:Y:S01]  /*4050*/  UMOV UR6, UR7 ;  /* 0x0000000700067c82 */ /* 0x000fe20008000000 */
[----:B------:R-:W-:Y:S01]  /*4060*/  UMOV UR38, UR9 ;  /* 0x0000000900267c82 */ /* 0x000fe20008000000 */
[----:B------:R-:W-:Y:S02]  /*4070*/  UISETP.GE.AND UP0, UPT, UR42, 0x1, UPT ;  /* 0x000000012a00788c */ /* 0x000fe4000bf06270 */
[----:B------:R-:W-:Y:S01]  /*4080*/  UISETP.NE.AND UP4, UPT, UR42, 0x1, UPT ;  /* 0x000000012a00788c */ /* 0x000fe2000bf85270 */
[----:B------:R-:W2:Y:S01]  /*4090*/  LDCU.64 UR22, c[0x0][0xb28] ;  /* 0x00016500ff1677ac */ /* 0x000ea20008000a00 */
[----:B------:R-:W-:-:S02]  /*40a0*/  UISETP.NE.AND UP6, UPT, UR15, 0x1, UPT ;  /* 0x000000010f00788c */ /* 0x000fc4000bfc5270 */
[----:B------:R-:W-:Y:S02]  /*40b0*/  UISETP.NE.AND UP5, UPT, UR50, 0x1, UPT ;  /* 0x000000013200788c */ /* 0x000fe4000bfa5270 */
[----:B------:R-:W-:Y:S02]  /*40c0*/  UIADD3 UR33, UPT, UPT, UR21, 0x50, URZ ;  /* 0x0000005015217890 */ /* 0x000fe4000fffe0ff */
[----:B------:R-:W-:Y:S02]  /*40d0*/  UIADD3 UR25, UPT, UPT, UR21, 0x58, URZ ;  /* 0x0000005815197890 */ /* 0x000fe4000fffe0ff */
[----:B------:R-:W-:Y:S02]  /*40e0*/  UIADD3 UR17, UPT, UPT, UR21, 0x60, URZ ;  /* 0x0000006015117890 */ /* 0x000fe4000fffe0ff */
[----:B------:R-:W-:Y:S02]  /*40f0*/  UPRMT UR37, UR45, 0x654, UR37 ;  /* 0x000006542d257896 */ /* 0x000fe40008000025 */
[----:B------:R-:W-:-:S02]  /*4100*/  USHF.R.U32.HI UR39, URZ, UR49, UR6 ;  /* 0x00000031ff277299 */ /* 0x000fc40008011606 */
[----:B---3--:R-:W-:Y:S02]  /*4110*/  USHF.R.U32.HI UR38, URZ, UR40, UR38 ;  /* 0x00000028ff267299 */ /* 0x008fe40008011626 */
[----:B------:R-:W-:-:S11]  /*4120*/  UISETP.NE.AND UP2, UPT, UR4, 0x1, UPT ;  /* 0x000000010400788c */ /* 0x000fd6000bf45270 */
.L_x_86:
[C---:B------:R-:W-:Y:S02]  /*4130*/  LEA R12, R14.reuse, UR21, 0x3 ;  /* 0x000000150e0c7c11 */ /* 0x040fe4000f8e18ff */
[----:B------:R-:W-:Y:S02]  /*4140*/  SHF.L.U32 R0, R13, 0x1f, RZ ;  /* 0x0000001f0d007819 */ /* 0x000fe400000006ff */
[----:B------:R-:W-:Y:S02]  /*4150*/  LEA R8, R14, UR21, 0x4 ;  /* 0x000000150e087c11 */ /* 0x000fe4000f8e20ff */
[----:B---3--:R-:W3:Y:S02]  /*4160*/  SYNCS.PHASECHK.TRANS64.TRYWAIT P0, [R12+URZ+0xa0], R0 ;  /* 0x0000a0000c0075a7 */ /* 0x008ee400080011ff */
[----:B---3--:R-:W-:Y:S05]  /*4170*/  @!P0 BRA `(.L_x_76) ;  /* 0x0000005c00648947 */ /* 0x008fea0003800000 */
.L_x_162:
[----:B------:R-:W4:Y:S01]  /*4180*/  LDS.128 R8, [R8+0x130] ;  /* 0x0001300008087984 */ /* 0x000f220000000c00 */
[----:B------:R-:W-:Y:S01]  /*4190*/  UISETP.GE.AND UP0, UPT, UR42, 0x1, UPT ;  /* 0x000000012a00788c */ /* 0x000fe2000bf06270 */
[----:B------:R-:W-:Y:S01]  /*41a0*/  @!PT LDS RZ, [RZ] ;  /* 0x00000000fffff984 */ /* 0x000fe20000000800 */
[----:B------:R-:W-:Y:S01]  /*41b0*/  @!PT LDS RZ, [RZ] ;  /* 0x00000000fffff984 */ /* 0x000fe20000000800 */
[----:B------:R-:W-:Y:S01]  /*41c0*/  @!PT LDS RZ, [RZ] ;  /* 0x00000000fffff984 */ /* 0x000fe20000000800 */
[----:B------:R-:W-:Y:S01]  /*41d0*/  @!PT LDS RZ, [RZ] ;  /* 0x00000000fffff984 */ /* 0x000fe20000000800 */
[----:B------:R1:W-:Y:S06]  /*41e0*/  MEMBAR.ALL.CTA ;  /* 0x0000000000007992 */ /* 0x0003ec0000008000 */
[----:B-1----:R-:W1:Y:S01]  /*41f0*/  FENCE.VIEW.ASYNC.S ;  /* 0x00000000000073c6 */ /* 0x002e620000000000 */
[----:B----4-:R-:W-:Y:S11]  /*4200*/  LOP3.LUT P0, RZ, R10, 0x1, RZ, 0xc0, !PT ;  /* 0x000000010aff7812 */ /* 0x010ff6000780c0ff */
[----:B------:R-:W-:Y:S02]  /*4210*/  @!UPT UIADD3 URZ, UPT, UPT, URZ, URZ, URZ ;  /* 0x000000fffffff290 */ /* 0x000fe4000fffe0ff */
[----:B-1----:R-:W-:Y:S01]  /*4220*/  VOTEU.ANY UP1, P0 ;  /* 0x0000000000ff7886 */ /* 0x002fe20000020100 */
[----:B------:R-:W-:Y:S11]  /*4230*/  PLOP3.LUT P0, PT, PT, PT, UP1, 0x80, 0x8 ;  /* 0x000000000008781c */ /* 0x000ff60003f0f018 */
[----:B------:R-:W-:Y:S02]  /*4240*/  @!UPT UIADD3 URZ, UPT, UPT, URZ, URZ, URZ ;  /* 0x000000fffffff290 */ /* 0x000fe4000fffe0ff */
[----:B---3--:R-:W-:Y:S02]  /*4250*/  @P0 SHF.R.U32.HI R0, RZ, 0x10, R9 ;  /* 0x00000010ff000819 */ /* 0x008fe40000011609 */
[----:B------:R-:W-:Y:S02]  /*4260*/  @P0 MOV R6, R8 ;  /* 0x0000000800060202 */ /* 0x000fe40000000f00 */
[----:B------:R-:W-:Y:S01]  /*4270*/  @P0 R2UR UR4, R0 ;  /* 0x00000000000402ca */ /* 0x000fe200000e0000 */
[----:B------:R-:W-:Y:S01]  /*4280*/  VIADD R0, R12, 0xb0 ;  /* 0x000000b00c007836 */ /* 0x000fe20000000000 */
[----:B------:R-:W-:Y:S02]  /*4290*/  @P0 LOP3.LUT R8, R9, 0xffff, RZ, 0xc0, !PT ;  /* 0x0000ffff09080812 */ /* 0x000fe400078ec0ff */
[----:B------:R-:W-:Y:S02]  /*42a0*/  @P0 R2UR UR6, R6 ;  /* 0x00000000060602ca */ /* 0x000fe400000e0000 */
[----:B------:R-:W-:Y:S02]  /*42b0*/  PRMT R0, RZ, 0x654, R0 ;  /* 0x00000654ff007816 */ /* 0x000fe40000000000 */
[----:B------:R-:W-:Y:S02]  /*42c0*/  @P0 R2UR UR5, R8 ;  /* 0x00000000080502ca */ /* 0x000fe400000e0000 */
[----:B------:R1:W-:Y:S03]  /*42d0*/  SYNCS.ARRIVE.TRANS64.RED.A1T0 RZ, [R0+URZ], RZ ;  /* 0x000000ff00ff79a7 */ /* 0x0003e600081004ff */
[----:B------:R-:W-:Y:S04]  /*42e0*/  @UP1 UMOV UR29, UR4 ;  /* 0x00000004001d1c82 */ /* 0x000fe80008000000 */
[----:B------:R-:W-:Y:S04]  /*42f0*/  @UP1 UMOV UR14, UR6 ;  /* 0x00000006000e1c82 */ /* 0x000fe80008000000 */
[----:B------:R-:W-:Y:S01]  /*4300*/  @UP1 UMOV UR13, UR5 ;  /* 0x00000005000d1c82 */ /* 0x000fe20008000000 */
[----:B------:R-:W-:Y:S05]  /*4310*/  BRA.U !UP0, `(.L_x_77) ;  /* 0x0000000108a47547 */ /* 0x000fea000b800000 */
[----:B------:R-:W-:Y:S02]  /*4320*/  UIMAD.WIDE.U32 UR18, UR13, UR51, URZ ;  /* 0x000000330d1272a5 */ /* 0x000fe4000f8e00ff */
[----:B------:R-:W-:Y:S02]  /*4330*/  UIMAD.WIDE.U32 UR26, UR14, UR48, URZ ;  /* 0x000000300e1a72a5 */ /* 0x000fe4000f8e00ff */
[----:B------:R-:W-:Y:S02]  /*4340*/  USEL UR4, UR30, UR38, !UP5 ;  /* 0x000000261e047287 */ /* 0x000fe4000e800000 */
[----:B------:R-:W-:Y:S02]  /*4350*/  USEL UR7, UR31, UR39, !UP6 ;  /* 0x000000271f077287 */ /* 0x000fe4000f000000 */
[----:B--2---:R-:W-:Y:S02]  /*4360*/  UIMAD.WIDE.U32 UR8, UR4, UR22, URZ ;  /* 0x00000016040872a5 */ /* 0x004fe4000f8e00ff */
[----:B------:R-:W-:Y:S01]  /*4370*/  UIMAD.WIDE.U32 UR10, UR7, UR22, URZ ;  /* 0x00000016070a72a5 */ /* 0x000fe2000f8e00ff */
[----:B------:R-:W-:Y:S02]  /*4380*/  UMOV UR5, UR19 ;  /* 0x0000001300057c82 */ /* 0x000fe40008000000 */
[----:B------:R-:W-:Y:S03]  /*4390*/  USHF.R.U32.HI UR6, URZ, UR40, UR5 ;  /* 0x00000028ff067299 */ /* 0x000fe60008011605 */
[----:B------:R-:W-:Y:S01]  /*43a0*/  UMOV UR5, UR27 ;  /* 0x0000001b00057c82 */ /* 0x000fe20008000000 */
[----:B------:R-:W-:Y:S02]  /*43b0*/  USEL UR6, UR13, UR6, !UP5 ;  /* 0x000000060d067287 */ /* 0x000fe4000e800000 */
[----:B------:R-:W-:Y:S03]  /*43c0*/  USHF.R.U32.HI UR12, URZ, UR49, UR5 ;  /* 0x00000031ff0c7299 */ /* 0x000fe60008011605 */
[----:B------:R-:W-:Y:S02]  /*43d0*/  UMOV UR5, UR9 ;  /* 0x0000000900057c82 */ /* 0x000fe40008000000 */
[----:B------:R-:W-:Y:S03]  /*43e0*/  @UP4 USHF.R.U32.HI UR4, URZ, UR23, UR5 ;  /* 0x00000017ff044299 */ /* 0x000fe60008011605 */
[----:B------:R-:W-:Y:S01]  /*43f0*/  UMOV UR5, UR11 ;  /* 0x0000000b00057c82 */ /* 0x000fe20008000000 */
[----:B------:R-:W-:Y:S02]  /*4400*/  UIMAD UR4, UR42, UR4, URZ ;  /* 0x000000042a0472a4 */ /* 0x000fe4000f8e02ff */
[----:B------:R-:W-:Y:S02]  /*4410*/  @UP4 USHF.R.U32.HI UR7, URZ, UR23, UR5 ;  /* 0x00000017ff074299 */ /* 0x000fe40008011605 */
[----:B------:R-:W-:Y:S02]  /*4420*/  UIMAD.WIDE.U32 UR10, UR6, UR22, URZ ;  /* 0x00000016060a72a5 */ /* 0x000fe4000f8e00ff */
[----:B------:R-:W-:Y:S02]  /*4430*/  USEL UR5, UR14, UR12, !UP6 ;  /* 0x0000000c0e057287 */ /* 0x000fe4000f000000 */
[----:B------:R-:W-:Y:S02]  /*4440*/  UIMAD UR8, UR42, UR7, URZ ;  /* 0x000000072a0872a4 */ /* 0x000fe4000f8e02ff */
[----:B------:R-:W-:Y:S03]  /*4450*/  UISETP.GE.AND UP0, UPT, UR6, UR4, UPT ;  /* 0x000000040600728c */ /* 0x000fe6000bf06270 */
[----:B------:R-:W-:Y:S01]  /*4460*/  UMOV UR4, UR11 ;  /* 0x0000000b00047c82 */ /* 0x000fe20008000000 */
[----:B------:R-:W-:Y:S02]  /*4470*/  UISETP.GE.OR UP0, UPT, UR5, UR8, UP0 ;  /* 0x000000080500728c */ /* 0x000fe40008706670 */
[----:B------:R-:W-:Y:S02]  /*4480*/  USHF.R.U32.HI UR4, URZ, UR23, UR4 ;  /* 0x00000017ff047299 */ /* 0x000fe40008011604 */
[----:B------:R-:W-:Y:S02]  /*4490*/  UIMAD.WIDE.U32 UR8, UR5, UR22, URZ ;  /* 0x00000016050872a5 */ /* 0x000fe4000f8e00ff */
[----:B------:R-:W-:Y:S04]  /*44a0*/  USEL UR10, UR6, UR4, !UP4 ;  /* 0x00000004060a7287 */ /* 0x000fe8000e000000 */
[----:B------:R-:W-:Y:S01]  /*44b0*/  UIADD3 UR11, UPT, UPT, -UR10, URZ, URZ ;  /* 0x000000ff0a0b7290 */ /* 0x000fe2000fffe1ff */
[----:B------:R-:W-:Y:S02]  /*44c0*/  @!UP0 UMOV UR4, UR9 ;  /* 0x0000000900048c82 */ /* 0x000fe40008000000 */
[----:B------:R-:W-:Y:S02]  /*44d0*/  @!UP0 USHF.R.U32.HI UR4, URZ, UR23, UR4 ;  /* 0x00000017ff048299 */ /* 0x000fe40008011604 */
[----:B------:R-:W-:Y:S02]  /*44e0*/  UIMAD UR8, UR42, UR11, UR6 ;  /* 0x0000000b2a0872a4 */ /* 0x000fe4000f8e0206 */
[----:B------:R-:W-:Y:S04]  /*44f0*/  @!UP0 USEL UR4, UR5, UR4, !UP4 ;  /* 0x0000000405048287 */ /* 0x000fe8000e000000 */
[----:B------:R-:W-:Y:S02]  /*4500*/  @!UP0 UIMAD UR8, UR7, UR8, UR4 ;  /* 0x00000008070882a4 */ /* 0x000fe4000f8e0204 */
[----:B------:R-:W-:Y:S02]  /*4510*/  @!UP0 UIADD3 UR9, UPT, UPT, UR10, -UR4, URZ ;  /* 0x800000040a098290 */ /* 0x000fe4000fffe0ff */
[----:B------:R-:W-:Y:S02]  /*4520*/  UIADD3 UR4, UPT, UPT, -UR5, URZ, URZ ;  /* 0x000000ff05047290 */ /* 0x000fe4000fffe1ff */
[----:B------:R-:W-:Y:S02]  /*4530*/  UIADD3 UR7, UPT, UPT, -UR6, URZ, URZ ;  /* 0x000000ff06077290 */ /* 0x000fe4000fffe1ff */
[----:B------:R-:W-:Y:S02]  /*4540*/  @!UP0 UIMAD UR6, UR9, UR42, UR5 ;  /* 0x0000002a090682a4 */ /* 0x000fe4000f8e0205 */
[----:B------:R-:W-:Y:S02]  /*4550*/  UIMAD UR14, UR15, UR4, UR14 ;  /* 0x000000040f0e72a4 */ /* 0x000fe4000f8e020e */
[----:B------:R-:W-:Y:S01]  /*4560*/  UIMAD UR13, UR50, UR7, UR13 ;  /* 0x00000007320d72a4 */ /* 0x000fe2000f8e020d */
[----:B------:R-:W-:Y:S02]  /*4570*/  @!UP0 UMOV UR5, UR8 ;  /* 0x0000000800058c82 */ /* 0x000fe40008000000 */
[----:B------:R-:W-:Y:S02]  /*4580*/  UIMAD UR14, UR5, UR15, UR14 ;  /* 0x0000000f050e72a4 */ /* 0x000fe4000f8e020e */
[----:B------:R-:W-:Y:S11]  /*4590*/  UIMAD UR13, UR6, UR50, UR13 ;  /* 0x00000032060d72a4 */ /* 0x000ff6000f8e020d */
[----:B------:R-:W-:Y:S01]  /*45a0*/  @!UPT UIADD3 URZ, UPT, UPT, URZ, URZ, URZ ;  /* 0x000000fffffff290 */ /* 0x000fe2000fffe0ff */
.L_x_77:
[----:B------:R-:W3:Y:S01]  /*45b0*/  @!UP2 LDCU.128 UR8, c[0x0][0xb10] ;  /* 0x00016200ff08a7ac */ /* 0x000ee20008000c00 */
[C---:B------:R-:W-:Y:S02]  /*45c0*/  ISETP.NE.U32.AND P1, PT, R4.reuse, RZ, PT ;  /* 0x000000ff0400720c */ /* 0x040fe40003f25070 */
[----:B------:R-:W-:Y:S02]  /*45d0*/  ISETP.NE.U32.AND P0, PT, R4, RZ, PT ;  /* 0x000000ff0400720c */ /* 0x000fe40003f05070 */
[C---:B------:R-:W-:Y:S02]  /*45e0*/  ISETP.NE.AND.EX P1, PT, R5.reuse, RZ, PT, P1 ;  /* 0x000000ff0500720c */ /* 0x040fe40003f25310 */
[----:B------:R-:W-:Y:S01]  /*45f0*/  ISETP.NE.AND.EX P0, PT, R5, RZ, PT, P0 ;  /* 0x000000ff0500720c */ /* 0x000fe20003f05300 */
[----:B------:R-:W4:Y:S01]  /*4600*/  @!UP2 LDCU UR5, c[0x0][0xb0c] ;  /* 0x00016180ff05a7ac */ /* 0x000f220008000800 */
[----:B------:R-:W-:Y:S01]  /*4610*/  SHF.L.U32 R9, R15, 0x1f, RZ ;  /* 0x0000001f0f097819 */ /* 0x000fe200000006ff */
[----:B------:R-:W-:Y:S02]  /*4620*/  USHF.L.U32 UR35, UR16, 0x6, URZ ;  /* 0x0000000610237899 */ /* 0x000fe400080006ff */
[----:B------:R-:W-:Y:S02]  /*4630*/  USHF.L.U32 UR34, UR20, 0x8, URZ ;  /* 0x0000000814227899 */ /* 0x000fe400080006ff */
[----:B---3--:R-:W-:Y:S07]  /*4640*/  UIMAD.WIDE.U32 UR6, UR14, UR8, URZ ;  /* 0x000000080e0672a5 */ /* 0x008fee000f8e00ff */
[----:B------:R-:W-:Y:S01]  /*4650*/  @!UP2 UMOV UR4, UR7 ;  /* 0x000000070004ac82 */ /* 0x000fe20008000000 */
[----:B----4-:R-:W-:Y:S02]  /*4660*/  @!UP2 UISETP.NE.AND UP0, UPT, UR5, 0x1, UPT ;  /* 0x000000010500a88c */ /* 0x010fe4000bf05270 */
[----:B------:R-:W-:Y:S02]  /*4670*/  @!UP2 USHF.R.U32.HI UR4, URZ, UR9, UR4 ;  /* 0x00000009ff04a299 */ /* 0x000fe40008011604 */
[----:B------:R-:W-:Y:S02]  /*4680*/  UIMAD.WIDE.U32 UR6, UR13, UR11, URZ ;  /* 0x0000000b0d0672a5 */ /* 0x000fe4000f8e00ff */
[----:B------:R-:W-:Y:S02]  /*4690*/  @!UP2 USEL UR8, UR14, UR4, !UP0 ;  /* 0x000000040e08a287 */ /* 0x000fe4000c000000 */
[----:B------:R-:W-:Y:S03]  /*46a0*/  @!UP2 UISETP.NE.AND UP0, UPT, UR10, 0x1, UPT ;  /* 0x000000010a00a88c */ /* 0x000fe6000bf05270 */
[----:B------:R-:W-:Y:S02]  /*46b0*/  @!UP2 UMOV UR6, UR7 ;  /* 0x000000070006ac82 */ /* 0x000fe40008000000 */
[----:B------:R-:W3:Y:S02]  /*46c0*/  @!UP2 LDCU UR4, c[0x0][0xb20] ;  /* 0x00016400ff04a7ac */ /* 0x000ee40008000800 */
[----:B---3--:R-:W-:Y:S04]  /*46d0*/  @!UP2 USHF.R.U32.HI UR6, URZ, UR4, UR6 ;  /* 0x00000004ff06a299 */ /* 0x008fe80008011606 */
[----:B------:R-:W-:Y:S04]  /*46e0*/  @!UP2 USEL UR6, UR13, UR6, !UP0 ;  /* 0x000000060d06a287 */ /* 0x000fe8000c000000 */
[----:B------:R-:W-:Y:S02]  /*46f0*/  @!UP2 UIADD3 UR4, UPT, UPT, -UR8, UR6, URZ ;  /* 0x000000060804a290 */ /* 0x000fe4000fffe1ff */
[----:B------:R-:W-:Y:S02]  /*4700*/  @!UP2 UIADD3 UR6, UPT, UPT, UR8, -UR6, URZ ;  /* 0x800000060806a290 */ /* 0x000fe4000fffe0ff */
[----:B------:R-:W-:Y:S02]  /*4710*/  @!UP2 UIMAD UR14, UR4, UR5, UR14 ;  /* 0x00000005040ea2a4 */ /* 0x000fe4000f8e020e */
[----:B------:R-:W-:Y:S01]  /*4720*/  @!UP2 UIMAD UR13, UR6, UR10, UR13 ;  /* 0x0000000a060da2a4 */ /* 0x000fe2000f8e020d */
[----:B------:R-:W-:Y:S11]  /*4730*/  BRA.U UP3, `(.L_x_78) ;  /* 0x0000000103107547 */ /* 0x000ff6000b800000 */
[----:B------:R-:W-:Y:S04]  /*4740*/  MOV R6, UR46 ;  /* 0x0000002e00067c02 */ /* 0x000fe80008000f00 */
[----:B------:R-:W-:Y:S04]  /*4750*/  SHF.L.U32 R6, R6, 0x1f, RZ ;  /* 0x0000001f06067819 */ /* 0x000fe800000006ff */
[----:B------:R-:W3:Y:S02]  /*4760*/  SYNCS.PHASECHK.TRANS64.TRYWAIT P2, [UR21+0x98], R6 ;  /* 0x00009806ff0075a7 */ /* 0x000ee40008041115 */
[----:B---3--:R-:W-:Y:S05]  /*4770*/  @!P2 BRA `(.L_x_79) ;  /* 0x0000005400f8a947 */ /* 0x008fea0003800000 */
.L_x_78:
[----:B------:R-:W-:Y:S05]  /*4780*/  @!P1 BRA `(.L_x_80) ;  /* 0x0000000000309947 */ /* 0x000fea0003800000 */
[----:B------:R-:W-:Y:S01]  /*4790*/  ISETP.NE.U32.AND P1, PT, R2, RZ, PT ;  /* 0x000000ff0200720c */ /* 0x000fe20003f25070 */
[----:B------:R-:W3:Y:S01]  /*47a0*/  LDCU.64 UR4, c[0x0][0x358] ;  /* 0x00006b00ff0477ac */ /* 0x000ee20008000a00 */
[----:B------:R-:W-:Y:S02]  /*47b0*/  IMAD.MOV.U32 R74, RZ, RZ, 0x1 ;  /* 0x00000001ff4a7424 */ /* 0x000fe400078e00ff */
[----:B------:R-:W-:Y:S11]  /*47c0*/  ISETP.NE.AND.EX P1, PT, R3, RZ, PT, P1 ;  /* 0x000000ff0300720c */ /* 0x000ff60003f25310 */
[----:B------:R-:W-:Y:S02]  /*47d0*/  @!UPT UIADD3 URZ, UPT, UPT, URZ, URZ, URZ ;  /* 0x000000fffffff290 */ /* 0x000fe4000fffe0ff */
[----:B------:R-:W4:Y:S01]  /*47e0*/  @P1 LDC.64 R10, c[0x0][0x888] ;  /* 0x00022200ff0a1b82 */ /* 0x000f220000000a00 */
[----:B-1----:R-:W-:Y:S04]  /*47f0*/  @P1 IMAD R0, R4, UR36, RZ ;  /* 0x0000002404001c24 */ /* 0x002fe8000f8e02ff */
[----:B----4-:R-:W-:Y:S04]  /*4800*/  @P1 IMAD.WIDE R10, R0, 0x4, R10 ;  /* 0x00000004000a1825 */ /* 0x010fe800078e020a */
[----:B------:R-:W-:Y:S01]  /*4810*/  HFMA2 R0, -RZ, RZ, 0, 5.9604644775390625e-08 ;  /* 0x00000001ff007431 */ /* 0x000fe200000001ff */
[----:B---3-5:R3:W5:Y:S04]  /*4820*/  @P1 LDG.E R40, desc[UR4][R10.64] ;  /* 0x000000040a281981 */ /* 0x028768000c1e1900 */
[----:B------:R-:W-:Y:S01]  /*4830*/  @!P1 PRMT R74, R0, 0x7610, R74 ;  /* 0x00007610004a9816 */ /* 0x000fe2000000004a */
[----:B---3--:R-:W4:Y:S06]  /*4840*/  @!P1 LDC R40, c[0x0][0x880] ;  /* 0x00022000ff289b82 */ /* 0x008f2c0000000800 */
.L_x_80:
[----:B----45:R-:W-:Y:S01]  /*4850*/  @!P0 ISETP.EQ.AND P1, PT, R40, RZ, PT ;  /* 0x000000ff2800820c */ /* 0x030fe20003f22270 */
[----:B------:R-:W-:Y:S01]  /*4860*/  @!UPT UIADD3 URZ, UPT, UPT, URZ, URZ, URZ ;  /* 0x000000fffffff290 */ /* 0x000fe2000fffe0ff */
[----:B------:R-:W-:Y:S11]  /*4870*/  @!P0 BRA `(.L_x_81) ;  /* 0x0000000000188947 */ /* 0x000ff60003800000 */
[----:B------:R-:W-:Y:S02]  /*4880*/  LOP3.LUT P0, RZ, R74, 0xff, RZ, 0xc0, !PT ;  /* 0x000000ff4aff7812 */ /* 0x000fe4000780c0ff */
[----:B------:R-:W-:Y:S04]  /*4890*/  ISETP.NE.U32.AND P1, PT, R2, RZ, PT ;  /* 0x000000ff0200720c */ /* 0x000fe80003f25070 */
[----:B------:R-:W-:Y:S04]  /*48a0*/  ISETP.NE.AND.EX P1, PT, R3, RZ, PT, P1 ;  /* 0x000000ff0300720c */ /* 0x000fe80003f25310 */
[----:B------:R-:W-:Y:S03]  /*48b0*/  PLOP3.LUT P1, PT, P1, PT, PT, 0x8, 0x80 ;  /* 0x000000000080781c */ /* 0x000fe60000f2e170 */
[----:B------:R-:W-:Y:S11]  /*48c0*/  @P0 ISETP.EQ.AND P1, PT, R40, RZ, PT ;  /* 0x000000ff2800020c */ /* 0x000ff60003f22270 */
[----:B------:R-:W-:Y:S02]  /*48d0*/  @!UPT UIADD3 URZ, UPT, UPT, URZ, URZ, URZ ;  /* 0x000000fffffff290 */ /* 0x000fe4000fffe0ff */
.L_x_81:
[----:B------:R-:W3:Y:S01]  /*48e0*/  SYNCS.PHASECHK.TRANS64.TRYWAIT P2, [UR21+0x70], R9 ;  /* 0x00007009ff0075a7 */ /* 0x000ee20008041115 */
[----:B------:R-:W-:Y:S04]  /*48f0*/  ELECT P0, URZ, PT ;  /* 0x0000000000ff782f */ /* 0x000fe80003800000 */
[----:B------:R-:W-:Y:S11]  /*4900*/  PLOP3.LUT P1, PT, P1, P0, PT, 0xf2, 0x2f ;  /* 0x00000000002f781c */ /* 0x000ff60000f21e72 */
[----:B------:R-:W-:Y:S02]  /*4910*/  @!UPT UIADD3 URZ, UPT, UPT, URZ, URZ, URZ ;  /* 0x000000fffffff290 */ /* 0x000fe4000fffe0ff */
[----:B------:R-:W-:Y:S05]  /*4920*/  @!P1 IADD3 R8, P0, PT, R16, 0x580, RZ ;  /* 0x0000058010089810 */ /* 0x000fea0007f1e0ff */
[----:B-1----:R-:W-:Y:S01]  /*4930*/  @!P1 IMAD.X R6, RZ, RZ, R17, P0 ;  /* 0x000000ffff069224 */ /* 0x002fe200000e0611 */
[----:B---3--:R-:W-:Y:S07]  /*4940*/  @!P2 BRA `(.L_x_82) ;  /* 0x00000054009ca947 */ /* 0x008fee0003800000 */
.L_x_165:
[----:B------:R-:W-:Y:S01]  /*4950*/  @!P1 R2UR UR5, R8 ;  /* 0x00000000080592ca */ /* 0x000fe200000e0000 */
[----:B------:R-:W-:Y:S01]  /*4960*/  VOTEU.ALL UP0, P1 ;  /* 0x0000000000ff7886 */ /* 0x000fe20000800000 */
[----:B------:R-:W-:Y:S01]  /*4970*/  @!P1 R2UR UR4, R6 ;  /* 0x00000000060492ca */ /* 0x000fe200000e0000 */
[----:B-1----:R-:W-:Y:S01]  /*4980*/  @!P1 IMAD.MOV.U32 R0, RZ, RZ, 0x1000 ;  /* 0x00001000ff009424 */ /* 0x002fe200078e00ff */
[----:B------:R-:W-:Y:S01]  /*4990*/  UMOV UR8, 0x0 ;  /* 0x0000000000087882 */ /* 0x000fe20000000000 */
[----:B------:R-:W-:Y:S01]  /*49a0*/  UMOV UR9, 0x10000000 ;  /* 0x1000000000097882 */ /* 0x000fe20000000000 */
[----:B------:R-:W-:Y:S01]  /*49b0*/  @!UP0 UIADD3 UR32, UPT, UPT, UR21, 0x200, URZ ;  /* 0x0000020015208890 */ /* 0x000fe2000fffe0ff */
[----:B------:R-:W-:Y:S01]  /*49c0*/  @!P1 IADD3 R8, P0, PT, R16, 0x580, RZ ;  /* 0x0000058010089810 */ /* 0x000fe20007f1e0ff */
[----:B------:R-:W-:Y:S01]  /*49d0*/  VOTEU.ALL UP0, P1 ;  /* 0x0000000000ff7886 */ /* 0x000fe20000800000 */
[----:B------:R-:W-:Y:S03]  /*49e0*/  UPRMT UR6, UR45, 0x654, UR33 ;  /* 0x000006542d067896 */ /* 0x000fe60008000021 */
[----:B------:R-:W-:Y:S02]  /*49f0*/  @!P1 IMAD.X R6, RZ, RZ, R17, P0 ;  /* 0x000000ffff069224 */ /* 0x000fe400000e0611 */
[----:B------:R-:W-:Y:S02]  /*4a00*/  IMAD.U32 R10, RZ, RZ, UR5 ;  /* 0x00000005ff0a7e24 */ /* 0x000fe4000f8e00ff */
[----:B------:R-:W-:Y:S03]  /*4a10*/  IMAD.U32 R11, RZ, RZ, UR4 ;  /* 0x00000004ff0b7e24 */ /* 0x000fe6000f8e00ff */
[----:B------:R-:W-:Y:S02]  /*4a20*/  @!P1 R2UR UR4, R10 ;  /* 0x000000000a0492ca */ /* 0x000fe400000e0000 */
[----:B------:R-:W-:Y:S11]  /*4a30*/  @!P1 R2UR UR5, R11 ;  /* 0x000000000b0592ca */ /* 0x000ff600000e0000 */
[----:B------:R-:W-:Y:S02]  /*4a40*/  @!UPT UIADD3 URZ, UPT, UPT, URZ, URZ, URZ ;  /* 0x000000fffffff290 */ /* 0x000fe4000fffe0ff */
[----:B------:R1:W-:Y:S01]  /*4a50*/  @!UP0 UTMALDG.3D [UR32], [UR4], desc[UR8] ;  /* 0x00000820040085b4 */ /* 0x0003e20008011000 */
[----:B------:R1:W-:Y:S01]  /*4a60*/  @!P1 SYNCS.ARRIVE.TRANS64.RED.A0TR RZ, [UR21+0x50], R0 ;  /* 0x00005000ffff99a7 */ /* 0x0003e20008300415 */
[----:B------:R-:W-:Y:S01]  /*4a70*/  SYNCS.ARRIVE.TRANS64.RED.A1T0 RZ, [UR6], RZ ;  /* 0x000000ffffff79a7 */ /* 0x000fe20008100406 */
[----:B------:R-:W3:Y:S02]  /*4a80*/  SYNCS.PHASECHK.TRANS64.TRYWAIT P2, [UR21+0x78], R9 ;  /* 0x00007809ff0075a7 */ /* 0x000ee40008041115 */
[----:B-1-3--:R-:W-:Y:S05]  /*4a90*/  @!P2 BRA `(.L_x_83) ;  /* 0x000000540060a947 */ /* 0x00afea0003800000 */
.L_x_167:
        /* <DEDUP_REMOVED lines=8> */
[----:B------:R-:W-:Y:S01]  /*4b20*/  @!UP0 UIADD3 UR24, UPT, UPT, UR21, 0x1200, URZ ;  /* 0x0000120015188890 */ /* 0x000fe2000fffe0ff */
[----:B------:R-:W-:Y:S01]  /*4b30*/  VOTEU.ALL UP0, P1 ;  /* 0x0000000000ff7886 */ /* 0x000fe20000800000 */
[----:B------:R-:W-:Y:S01]  /*4b40*/  UMOV UR27, UR35 ;  /* 0x00000023001b7c82 */ /* 0x000fe20008000000 */
[----:B------:R-:W-:Y:S02]  /*4b50*/  UMOV UR28, UR36 ;  /* 0x00000024001c7c82 */ /* 0x000fe40008000000 */
[----:B------:R-:W-:Y:S01]  /*4b60*/  IMAD.U32 R10, RZ, RZ, UR5 ;  /* 0x00000005ff0a7e24 */ /* 0x000fe2000f8e00ff */
[----:B------:R-:W-:Y:S01]  /*4b70*/  UPRMT UR6, UR45, 0x654, UR25 ;  /* 0x000006542d067896 */ /* 0x000fe20008000019 */
[----:B------:R-:W-:Y:S02]  /*4b80*/  IMAD.U32 R11, RZ, RZ, UR4 ;  /* 0x00000004ff0b7e24 */ /* 0x000fe4000f8e00ff */
[----:B------:R-:W-:Y:S01]  /*4b90*/  @!P1 IMAD.X R6, RZ, RZ, R17, P0 ;  /* 0x000000ffff069224 */ /* 0x000fe200000e0611 */
        /* <DEDUP_REMOVED lines=8> */
.L_x_169:
[----:B------:R-:W-:Y:S01]  /*4c20*/  @!P1 R2UR UR5, R8 ;  /* 0x00000000080592ca */ /* 0x000fe200000e0000 */
[----:B------:R-:W-:Y:S01]  /*4c30*/  VOTEU.ALL UP0, P1 ;  /* 0x0000000000ff7886 */ /* 0x000fe20000800000 */
[----:B------:R-:W-:Y:S01]  /*4c40*/  @!P1 R2UR UR4, R6 ;  /* 0x00000000060492ca */ /* 0x000fe200000e0000 */
[----:B-1----:R-:W-:Y:S01]  /*4c50*/  @!P1 IMAD.MOV.U32 R0, RZ, RZ, 0x1000 ;  /* 0x00001000ff009424 */ /* 0x002fe200078e00ff */
[----:B------:R-:W-:Y:S01]  /*4c60*/  UMOV UR8, 0x0 ;  /* 0x0000000000087882 */ /* 0x000fe20000000000 */
[----:B------:R-:W-:Y:S01]  /*4c70*/  UMOV UR9, 0x10000000 ;  /* 0x1000000000097882 */ /* 0x000fe20000000000 */
[----:B------:R-:W-:Y:S01]  /*4c80*/  @!UP0 UIADD3 UR18, UPT, UPT, UR34, 0x80, URZ ;  /* 0x0000008022128890 */ /* 0x000fe2000fffe0ff */
[----:B------:R-:W-:Y:S01]  /*4c90*/  VIADD R14, R14, 0x1 ;  /* 0x000000010e0e7836 */ /* 0x000fe20000000000 */
[----:B------:R-:W-:Y:S01]  /*4ca0*/  @!UP0 UIADD3 UR16, UPT, UPT, UR21, 0x2200, URZ ;  /* 0x0000220015108890 */ /* 0x000fe2000fffe0ff */
[----:B------:R-:W-:Y:S01]  /*4cb0*/  VOTEU.ALL UP0, P1 ;  /* 0x0000000000ff7886 */ /* 0x000fe20000800000 */
[----:B------:R-:W-:Y:S01]  /*4cc0*/  UMOV UR19, UR35 ;  /* 0x0000002300137c82 */ /* 0x000fe20008000000 */
[----:B------:R-:W-:Y:S02]  /*4cd0*/  UMOV UR20, UR36 ;  /* 0x0000002400147c82 */ /* 0x000fe40008000000 */
[----:B------:R-:W-:Y:S01]  /*4ce0*/  IMAD.U32 R10, RZ, RZ, UR5 ;  /* 0x00000005ff0a7e24 */ /* 0x000fe2000f8e00ff */
[----:B------:R-:W-:Y:S01]  /*4cf0*/  UPRMT UR6, UR45, 0x654, UR17 ;  /* 0x000006542d067896 */ /* 0x000fe20008000011 */
        /* <DEDUP_REMOVED lines=9> */
.L_x_171:
[----:B------:R-:W-:Y:S01]  /*4d90*/  @!P1 IADD3 R6, P0, PT, R16, 0x580, RZ ;  /* 0x0000058010069810 */ /* 0x000fe20007f1e0ff */
[----:B------:R-:W-:Y:S01]  /*4da0*/  VOTEU.ALL UP0, P1 ;  /* 0x0000000000ff7886 */ /* 0x000fe20000800000 */
[----:B------:R-:W-:Y:S01]  /*4db0*/  UMOV UR6, 0x0 ;  /* 0x0000000000067882 */ /* 0x000fe20000000000 */
[----:B------:R-:W-:Y:S01]  /*4dc0*/  UMOV UR7, 0x10000000 ;  /* 0x1000000000077882 */ /* 0x000fe20000000000 */
[----:B------:R-:W-:Y:S01]  /*4dd0*/  @!P1 R2UR UR5, R6 ;  /* 0x00000000060592ca */ /* 0x000fe200000e0000 */
[----:B-1----:R-:W-:Y:S01]  /*4de0*/  @!P1 IMAD.X R0, RZ, RZ, R17, P0 ;  /* 0x000000ffff009224 */ /* 0x002fe200000e0611 */
[----:B------:R-:W-:Y:S01]  /*4df0*/  @!UP0 UIADD3 UR10, UPT, UPT, UR34, 0xc0, URZ ;  /* 0x000000c0220a8890 */ /* 0x000fe2000fffe0ff */
[----:B------:R-:W-:Y:S01]  /*4e00*/  R2UR UR18, R76 ;  /* 0x000000004c1272ca */ /* 0x000fe200000e0000 */
[----:B------:R-:W-:Y:S01]  /*4e10*/  @!UP0 UIADD3 UR8, UPT, UPT, UR21, 0x3200, URZ ;  /* 0x0000320015088890 */ /* 0x000fe2000fffe0ff */
[----:B------:R-:W-:Y:S01]  /*4e20*/  R2UR UR16, R77 ;  /* 0x000000004d1072ca */ /* 0x000fe200000e0000 */
[----:B------:R-:W-:Y:S01]  /*4e30*/  @!UP0 UIADD3 UR9, UPT, UPT, UR21, 0x68, URZ ;  /* 0x0000006815098890 */ /* 0x000fe2000fffe0ff */
[----:B------:R-:W-:Y:S01]  /*4e40*/  @!P1 R2UR UR4, R0 ;  /* 0x00000000000492ca */ /* 0x000fe200000e0000 */
[----:B------:R-:W-:Y:S01]  /*4e50*/  VOTEU.ALL UP0, P1 ;  /* 0x0000000000ff7886 */ /* 0x000fe20000800000 */
[----:B------:R-:W-:Y:S01]  /*4e60*/  UMOV UR11, UR35 ;  /* 0x00000023000b7c82 */ /* 0x000fe20008000000 */
[----:B------:R-:W-:Y:S01]  /*4e70*/  UMOV UR12, UR36 ;  /* 0x00000024000c7c82 */ /* 0x000fe20008000000 */
[C---:B------:R-:W-:Y:S01]  /*4e80*/  ISETP.NE.AND P0, PT, R14.reuse, 0x2, PT ;  /* 0x000000020e00780c */ /* 0x040fe20003f05270 */
[----:B------:R-:W-:Y:S01]  /*4e90*/  UPLOP3.LUT UP3, UPT, UPT, UPT, UPT, 0x80, 0x8 ;  /* 0x000000000008789c */ /* 0x000fe20003f6f070 */
[----:B------:R-:W-:Y:S01]  /*4ea0*/  IMAD.U32 R8, RZ, RZ, UR5 ;  /* 0x00000005ff087e24 */ /* 0x000fe2000f8e00ff */
[----:B------:R-:W-:Y:S01]  /*4eb0*/  LOP3.LUT R15, R15, 0x1, RZ, 0x3c, !PT ;  /* 0x000000010f0f7812 */ /* 0x000fe200078e3cff */
[----:B------:R-:W-:Y:S01]  /*4ec0*/  UMOV UR36, UR29 ;  /* 0x0000001d00247c82 */ /* 0x000fe20008000000 */
[----:B------:R-:W-:Y:S01]  /*4ed0*/  SEL R0, RZ, 0x1, P0 ;  /* 0x00000001ff007807 */ /* 0x000fe20000000000 */
[----:B------:R-:W-:Y:S01]  /*4ee0*/  UIADD3 UR20, UPT, UPT, UR13, UR18, URZ ;  /* 0x000000120d147290 */ /* 0x000fe2000fffe0ff */
[----:B------:R-:W-:Y:S01]  /*4ef0*/  SEL R14, R14, RZ, P0 ;  /* 0x000000ff0e0e7207 */ /* 0x000fe20000000000 */
[----:B------:R-:W-:Y:S01]  /*4f00*/  UIADD3 UR16, UPT, UPT, UR14, UR16, URZ ;  /* 0x000000100e107290 */ /* 0x000fe2000fffe0ff */
[----:B------:R-:W-:Y:S01]  /*4f10*/  IMAD.U32 R9, RZ, RZ, UR4 ;  /* 0x00000004ff097e24 */ /* 0x000fe2000f8e00ff */
[----:B------:R-:W-:Y:S02]  /*4f20*/  @!P1 R2UR UR4, R8 ;  /* 0x00000000080492ca */ /* 0x000fe400000e0000 */
[----:B------:R-:W-:Y:S02]  /*4f30*/  LOP3.LUT R13, R13, R0, RZ, 0x3c, !PT ;  /* 0x000000000d0d7212 */ /* 0x000fe400078e3cff */
[----:B------:R-:W-:Y:S11]  /*4f40*/  @!P1 R2UR UR5, R9 ;  /* 0x00000000090592ca */ /* 0x000ff600000e0000 */
[----:B------:R-:W-:Y:S02]  /*4f50*/  @!UPT UIADD3 URZ, UPT, UPT, URZ, URZ, URZ ;  /* 0x000000fffffff290 */ /* 0x000fe4000fffe0ff */
[----:B------:R3:W-:Y:S01]  /*4f60*/  @!UP0 UTMALDG.3D [UR8], [UR4], desc[UR6] ;  /* 0x00000608040085b4 */ /* 0x0007e20008011000 */
[----:B------:R3:W-:Y:S01]  /*4f70*/  @!P1 SYNCS.ARRIVE.TRANS64.RED.A0TR RZ, [UR21+0x68], R7 ;  /* 0x00006807ffff99a7 */ /* 0x0007e20008300415 */
[----:B------:R-:W-:Y:S01]  /*4f80*/  SYNCS.ARRIVE.TRANS64.RED.A1T0 RZ, [UR37], RZ ;  /* 0x000000ffffff79a7 */ /* 0x000fe20008100425 */
[----:B------:R-:W-:Y:S05]  /*4f90*/  BRA.U UP1, `(.L_x_86) ;  /* 0xfffffff101647547 */ /* 0x000fea000b83ffff */
[----:B------:R-:W-:-:S04]  /*4fa0*/  SHF.L.U32 R2, R15, 0x1f, RZ ;  /* 0x0000001f0f027819 */ /* 0x000fc800000006ff */
[----:B------:R-:W1:Y:S02]  /*4fb0*/  SYNCS.PHASECHK.TRANS64.TRYWAIT P0, [UR21+0x70], R2 ;  /* 0x00007002ff0075a7 */ /* 0x000e640008001115 */
[----:B-1----:R-:W-:Y:S05]  /*4fc0*/  @!P0 BRA `(.L_x_87) ;  /* 0x00000050005c8947 */ /* 0x002fea0003800000 */
.L_x_173:
[----:B------:R-:W4:Y:S02]  /*4fd0*/  SYNCS.PHASECHK.TRANS64.TRYWAIT P0, [UR21+0x78], R2 ;  /* 0x00007802ff0075a7 */ /* 0x000f240008001115 */
[----:B----4-:R-:W-:Y:S05]  /*4fe0*/  @!P0 BRA `(.L_x_88) ;  /* 0x00000050006c8947 */ /* 0x010fea0003800000 */
.L_x_175:
[----:B------:R-:W4:Y:S02]  /*4ff0*/  SYNCS.PHASECHK.TRANS64.TRYWAIT P0, [UR21+0x80], R2 ;  /* 0x00008002ff0075a7 */ /* 0x000f240008001115 */
[----:B----4-:R-:W-:Y:S05]  /*5000*/  @!P0 BRA `(.L_x_89) ;  /* 0x00000050007c8947 */ /* 0x010fea0003800000 */
.L_x_177:
[----:B-1----:R-:W-:-:S07]  /*5010*/  MOV R0, UR21 ;  /* 0x0000001500007c02 */ /* 0x002fce0008000f00 */
.L_x_90:
[----:B-1----:R-:W-:-:S04]  /*5020*/  SHF.L.U32 R2, R15, 0x1f, RZ ;  /* 0x0000001f0f027819 */ /* 0x002fc800000006ff */
[----:B------:R1:W4:Y:S03]  /*5030*/  SYNCS.PHASECHK.TRANS64.TRYWAIT P0, [R0+URZ+0x88], R2 ;  /* 0x00008802000075a7 */ /* 0x00032600080011ff */
[----:B----4-:R-:W-:Y:S05]  /*5040*/  @!P0 NANOSLEEP.SYNCS 0x989680 ;  /* 0x009896800000895d */ /* 0x010fea0003900000 */
[----:B------:R-:W4:Y:S02]  /*5050*/  @!P0 SYNCS.PHASECHK.TRANS64 P0, [R0+URZ+0x88], R2 ;  /* 0x00008802000085a7 */ /* 0x000f2400080010ff */
[----:B--234-:R-:W-:Y:S05]  /*5060*/  @P0 EXIT ;  /* 0x000000000000094d */ /* 0x01cfea0003800000 */
[----:B------:R-:W-:Y:S05]  /*5070*/  BRA `(.L_x_90) ;  /* 0xfffffffc00e87947 */ /* 0x000fea000383ffff */
.L_x_75:
[----:B------:R-:W-:-:S06]  /*5080*/  UISETP.GE.AND UP0, UPT, UR17, 0x4, UPT ;  /* 0x000000041100788c */ /* 0x000fcc000bf06270 */
[----:B------:R-:W-:-:S13]  /*5090*/  PLOP3.LUT P0, PT, PT, PT, UP0, 0x80, 0x8 ;  /* 0x000000000008781c */ /* 0x000fda0003f0f008 */
[----:B-1----:R-:W-:Y:S05]  /*50a0*/  @!P0 EXIT ;  /* 0x000000000000894d */ /* 0x002fea0003800000 */
[----:B------:R-:W-:Y:S01]  /*50b0*/  BAR.SYNC.DEFER_BLOCKING 0x6, 0xa0 ;  /* 0x0182800000007b1d */ /* 0x000fe20000010000 */
[C---:B------:R-:W-:Y:S01]  /*50c0*/  IMAD.SHL.U32 R7, R85.reuse, 0x40, RZ ;  /* 0x0000004055077824 */ /* 0x040fe200078e00ff */
[C---:B------:R-:W-:Y:S01]  /*50d0*/  LOP3.LUT R87, R85.reuse, 0x60, RZ, 0xc0, !PT ;  /* 0x0000006055577812 */ /* 0x040fe200078ec0ff */
[C---:B------:R-:W-:Y:S02]  /*50e0*/  IMAD.SHL.U32 R4, R85.reuse, 0x20, RZ ;  /* 0x0000002055047824 */ /* 0x040fe400078e00ff */
[----:B------:R-:W-:Y:S02]  /*50f0*/  HFMA2 R36, -RZ, RZ, 0, 0 ;  /* 0x00000000ff247431 */ /* 0x000fe400000001ff */
[----:B------:R-:W-:Y:S01]  /*5100*/  IMAD.SHL.U32 R5, R85, 0x8, RZ ;  /* 0x0000000855057824 */ /* 0x000fe200078e00ff */
[----:B------:R-:W-:Y:S01]  /*5110*/  UMOV UR44, 0x400 ;  /* 0x00000400002c7882 */ /* 0x000fe20000000000 */
[----:B------:R-:W1:Y:S01]  /*5120*/  LDC.64 R72, c[0x0][0x8b0] ;  /* 0x00022c00ff487b82 */ /* 0x000e620000000a00 */
[----:B------:R-:W-:Y:S01]  /*5130*/  ULEA UR44, UR45, UR44, 0x18 ;  /* 0x0000002c2d2c7291 */ /* 0x000fe2000f8ec0ff */
[----:B------:R-:W-:Y:S01]  /*5140*/  LOP3.LUT R6, R7, 0x180, RZ, 0xc0, !PT ;  /* 0x0000018007067812 */ /* 0x000fe200078ec0ff */
[C---:B------:R-:W-:Y:S01]  /*5150*/  IMAD.U32 R37, R85.reuse, 0x10000, RZ ;  /* 0x0001000055257824 */ /* 0x040fe200078e00ff */
[----:B------:R-:W-:Y:S01]  /*5160*/  LOP3.LUT R4, R4, 0xc00, RZ, 0xc0, !PT ;  /* 0x00000c0004047812 */ /* 0x000fe200078ec0ff */
[----:B------:R-:W-:Y:S01]  /*5170*/  UIADD3 UR4, UPT, UPT, UR44, 0x4200, URZ ;  /* 0x000042002c047890 */ /* 0x000fe2000fffe0ff */
[----:B------:R-:W-:Y:S01]  /*5180*/  LOP3.LUT R5, R6, 0x30, R5, 0xf8, !PT ;  /* 0x0000003006057812 */ /* 0x000fe200078ef805 */
[----:B------:R-:W-:Y:S01]  /*5190*/  IMAD.SHL.U32 R6, R85, 0x2, RZ ;  /* 0x0000000255067824 */ /* 0x000fe200078e00ff */
[----:B------:R-:W2:Y:S01]  /*51a0*/  LDC.64 R70, c[0x0][0x8a8] ;  /* 0x00022a00ff467b82 */ /* 0x000ea20000000a00 */
[----:B------:R-:W-:Y:S01]  /*51b0*/  LOP3.LUT R4, R4, 0x40, R7, 0xf8, !PT ;  /* 0x0000004004047812 */ /* 0x000fe200078ef807 */
[----:B------:R-:W-:Y:S01]  /*51c0*/  UIADD3 UR5, UPT, UPT, UR44, 0x200, URZ ;  /* 0x000002002c057890 */ /* 0x000fe2000fffe0ff */
[----:B------:R-:W-:Y:S01]  /*51d0*/  LOP3.LUT R37, R37, 0x600000, RZ, 0xc0, !PT ;  /* 0x0060000025257812 */ /* 0x000fe200078ec0ff */
[----:B------:R-:W-:Y:S01]  /*51e0*/  IMAD.MOV.U32 R84, RZ, RZ, RZ ;  /* 0x000000ffff547224 */ /* 0x000fe200078e00ff */
[----:B------:R-:W-:Y:S01]  /*51f0*/  LOP3.LUT R85, R85, 0x2, RZ, 0xc0, !PT ;  /* 0x0000000255557812 */ /* 0x000fe200078ec0ff */
[----:B------:R-:W-:Y:S01]  /*5200*/  IMAD.MOV.U32 R79, RZ, RZ, RZ ;  /* 0x000000ffff4f7224 */ /* 0x000fe200078e00ff */
[----:B------:R-:W-:-:S02]  /*5210*/  LOP3.LUT R5, R5, 0x20, R6, 0x78, !PT ;  /* 0x0000002005057812 */ /* 0x000fc400078e7806 */
[----:B------:R-:W-:Y:S01]  /*5220*/  CS2R R82, SRZ ;  /* 0x0000000000527805 */ /* 0x000fe2000001ff00 */
[----:B------:R-:W3:Y:S01]  /*5230*/  LDS R0, [UR44+0x150] ;  /* 0x0001502cff007984 */ /* 0x000ee20008000800 */
[----:B------:R-:W-:Y:S01]  /*5240*/  LOP3.LUT R4, R4, 0x200, R7, 0xf8, !PT ;  /* 0x0000020004047812 */ /* 0x000fe200078ef807 */
[----:B------:R-:W-:Y:S01]  /*5250*/  IMAD.U32 R88, RZ, RZ, UR5 ;  /* 0x00000005ff587e24 */ /* 0x000fe2000f8e00ff */
[----:B------:R-:W-:Y:S01]  /*5260*/  MOV R81, RZ ;  /* 0x000000ff00517202 */ /* 0x000fe20000000f00 */
[----:B------:R-:W-:Y:S01]  /*5270*/  IMAD.MOV R80, RZ, RZ, -R85 ;  /* 0x000000ffff507224 */ /* 0x000fe200078e0a55 */
[----:B------:R-:W-:Y:S01]  /*5280*/  LOP3.LUT R69, R4, R5, RZ, 0xfc, !PT ;  /* 0x0000000504457212 */ /* 0x000fe200078efcff */
[----:B------:R-:W-:Y:S01]  /*5290*/  IMAD.U32 R86, RZ, RZ, UR4 ;  /* 0x00000004ff567e24 */ /* 0x000fe2000f8e00ff */
[----:B------:R-:W4:Y:S01]  /*52a0*/  LDCU UR58, c[0x0][0x370] ;  /* 0x00006e00ff3a77ac */ /* 0x000f220008000800 */
[----:B------:R-:W1:Y:S01]  /*52b0*/  LDCU.64 UR62, c[0x0][0x348] ;  /* 0x00006900ff3e77ac */ /* 0x000e620008000a00 */
[----:B------:R-:W1:Y:S01]  /*52c0*/  LDCU UR43, c[0x0][0xb0c] ;  /* 0x00016180ff2b77ac */ /* 0x000e620008000800 */
[----:B------:R-:W1:Y:S01]  /*52d0*/  LDCU UR39, c[0x0][0xb30] ;  /* 0x00016600ff2777ac */ /* 0x000e620008000800 */
[----:B------:R-:W1:Y:S01]  /*52e0*/  LDCU.64 UR56, c[0x0][0x888] ;  /* 0x00011100ff3877ac */ /* 0x000e620008000a00 */
[----:B------:R-:W1:Y:S01]  /*52f0*/  LDCU.64 UR40, c[0x0][0xb28] ;  /* 0x00016500ff2877ac */ /* 0x000e620008000a00 */
[----:B------:R-:W1:Y:S01]  /*5300*/  LDCU.64 UR60, c[0x0][0x890] ;  /* 0x00011200ff3c77ac */ /* 0x000e620008000a00 */
[----:B------:R-:W1:Y:S01]  /*5310*/  LDCU.128 UR52, c[0x0][0xb10] ;  /* 0x00016200ff3477ac */ /* 0x000e620008000c00 */
[----:B------:R-:W1:Y:S02]  /*5320*/  LDCU UR47, c[0x0][0x374] ;  /* 0x00006e80ff2f77ac */ /* 0x000e640008000800 */
[----:B-1234-:R-:W-:-:S07]  /*5330*/  IMAD.IADD R37, R0, 0x1, R37 ;  /* 0x0000000100257824 */ /* 0x01efce00078e0225 */
.L_x_132:
[----:B------:R-:W-:Y:S02]  /*5340*/  LEA R3, R79, UR44, 0x3 ;  /* 0x0000002c4f037c11 */ /* 0x000fe4000f8e18ff */
[----:B------:R-:W-:Y:S02]  /*5350*/  SHF.L.U32 R0, R83, 0x1f, RZ ;  /* 0x0000001f53007819 */ /* 0x000fe400000006ff */
[----:B-1----:R-:W-:Y:S02]  /*5360*/  LEA R4, R79, UR44, 0x4 ;  /* 0x0000002c4f047c11 */ /* 0x002fe4000f8e20ff */
[----:B------:R-:W1:Y:S02]  /*5370*/  SYNCS.PHASECHK.TRANS64.TRYWAIT P0, [R3+URZ+0xa0], R0 ;  /* 0x0000a000030075a7 */ /* 0x000e6400080011ff */
[----:B-1----:R-:W-:Y:S05]  /*5380*/  @!P0 BRA `(.L_x_91) ;  /* 0x0000004c00b48947 */ /* 0x002fea0003800000 */
.L_x_178:
        /* <DEDUP_REMOVED lines=8> */
[----:B--2---:R-:W-:Y:S11]  /*5410*/  LOP3.LUT P0, RZ, R6, 0x1, RZ, 0xc0, !PT ;  /* 0x0000000106ff7812 */ /* 0x004ff6000780c0ff */
[----:B------:R-:W-:Y:S02]  /*5420*/  @!UPT UIADD3 URZ, UPT, UPT, URZ, URZ, URZ ;  /* 0x000000fffffff290 */ /* 0x000fe4000fffe0ff */
[----:B---3--:R-:W-:Y:S01]  /*5430*/  VOTEU.ANY UP1, P0 ;  /* 0x0000000000ff7886 */ /* 0x008fe20000020100 */
[----:B------:R-:W-:Y:S01]  /*5440*/  PLOP3.LUT P0, PT, PT, PT, UP1, 0x80, 0x8 ;  /* 0x000000000008781c */ /* 0x000fe20003f0f018 */
[----:B------:R-:W-:Y:S11]  /*5450*/  UP2UR UR46, UPR, URZ, 0x2 ;  /* 0x00000002ff2e7883 */ /* 0x000ff60008000000 */
[----:B------:R-:W-:Y:S01]  /*5460*/  @!UPT UIADD3 URZ, UPT, UPT, URZ, URZ, URZ ;  /* 0x000000fffffff290 */ /* 0x000fe2000fffe0ff */
[----:B-1----:R-:W-:Y:S02]  /*5470*/  @P0 SHF.R.U32.HI R0, RZ, 0x10, R5 ;  /* 0x00000010ff000819 */ /* 0x002fe40000011605 */
        /* <DEDUP_REMOVED lines=12> */
[----:B------:R-:W2:Y:S01]  /*5540*/  LDCU UR12, c[0x0][0xb20] ;  /* 0x00016400ff0c77ac */ /* 0x000ea20008000800 */
[----:B------:R-:W-:Y:S02]  /*5550*/  UIMAD.WIDE.U32 UR4, UR47, UR55, URZ ;  /* 0x000000372f0472a5 */ /* 0x000fe4000f8e00ff */
[----:B------:R-:W-:Y:S02]  /*5560*/  UIMAD.WIDE.U32 UR6, UR58, UR52, URZ ;  /* 0x000000343a0672a5 */ /* 0x000fe4000f8e00ff */
[----:B------:R-:W-:Y:S02]  /*5570*/  UISETP.NE.AND UP0, UPT, UR54, 0x1, UPT ;  /* 0x000000013600788c */ /* 0x000fe4000bf05270 */
[----:B------:R-:W-:Y:S02]  /*5580*/  UIMAD.WIDE.U32 UR8, UR37, UR55, URZ ;  /* 0x00000037250872a5 */ /* 0x000fe4000f8e00ff */
[----:B------:R-:W-:Y:S02]  /*5590*/  UIMAD.WIDE.U32 UR10, UR38, UR52, URZ ;  /* 0x00000034260a72a5 */ /* 0x000fe4000f8e00ff */
[----:B------:R-:W-:Y:S02]  /*55a0*/  UISETP.NE.AND UP1, UPT, UR43, 0x1, UPT ;  /* 0x000000012b00788c */ /* 0x000fe4000bf25270 */
[----:B------:R-:W-:Y:S01]  /*55b0*/  UISETP.NE.AND UP2, UPT, UR42, 0x1, UPT ;  /* 0x000000012a00788c */ /* 0x000fe2000bf45270 */
[----:B------:R-:W-:Y:S02]  /*55c0*/  UMOV UR4, UR5 ;  /* 0x0000000500047c82 */ /* 0x000fe40008000000 */
[----:B--2---:R-:W-:Y:S03]  /*55d0*/  USHF.R.U32.HI UR5, URZ, UR12, UR4 ;  /* 0x0000000cff057299 */ /* 0x004fe60008011604 */
[----:B------:R-:W-:Y:S02]  /*55e0*/  UMOV UR4, UR7 ;  /* 0x0000000700047c82 */ /* 0x000fe40008000000 */
[----:B------:R-:W-:Y:S02]  /*55f0*/  USHF.R.U32.HI UR7, URZ, UR53, UR4 ;  /* 0x00000035ff077299 */ /* 0x000fe40008011604 */
[----:B------:R-:W-:Y:S02]  /*5600*/  USEL UR4, UR47, UR5, !UP0 ;  /* 0x000000052f047287 */ /* 0x000fe4000c000000 */
[----:B------:R-:W-:Y:S01]  /*5610*/  USEL UR7, UR58, UR7, !UP1 ;  /* 0x000000073a077287 */ /* 0x000fe2000c800000 */
[----:B------:R-:W-:Y:S01]  /*5620*/  UMOV UR5, UR9 ;  /* 0x0000000900057c82 */ /* 0x000fe20008000000 */
[----:B------:R-:W-:Y:S02]  /*5630*/  UIMAD.WIDE.U32 UR8, UR4, UR40, URZ ;  /* 0x00000028040872a5 */ /* 0x000fe4000f8e00ff */
[----:B------:R-:W-:Y:S03]  /*5640*/  USHF.R.U32.HI UR6, URZ, UR12, UR5 ;  /* 0x0000000cff067299 */ /* 0x000fe60008011605 */
[----:B------:R-:W-:Y:S01]  /*5650*/  UMOV UR5, UR11 ;  /* 0x0000000b00057c82 */ /* 0x000fe20008000000 */
[----:B------:R-:W-:Y:S02]  /*5660*/  UIMAD.WIDE.U32 UR10, UR7, UR40, URZ ;  /* 0x00000028070a72a5 */ /* 0x000fe4000f8e00ff */
[----:B------:R-:W-:Y:S02]  /*5670*/  USHF.R.U32.HI UR12, URZ, UR53, UR5 ;  /* 0x00000035ff0c7299 */ /* 0x000fe40008011605 */
[----:B------:R-:W-:Y:S01]  /*5680*/  USEL UR6, UR37, UR6, !UP0 ;  /* 0x0000000625067287 */ /* 0x000fe2000c000000 */
[----:B------:R-:W-:Y:S02]  /*5690*/  UMOV UR5, UR9 ;  /* 0x0000000900057c82 */ /* 0x000fe40008000000 */
[----:B------:R-:W-:Y:S01]  /*56a0*/  UMOV UR10, UR11 ;  /* 0x0000000b000a7c82 */ /* 0x000fe20008000000 */
[----:B------:R-:W-:Y:S02]  /*56b0*/  @UP2 USHF.R.U32.HI UR4, URZ, UR41, UR5 ;  /* 0x00000029ff042299 */ /* 0x000fe40008011605 */
[----:B------:R-:W-:Y:S02]  /*56c0*/  @UP2 USHF.R.U32.HI UR7, URZ, UR41, UR10 ;  /* 0x00000029ff072299 */ /* 0x000fe4000801160a */
[----:B------:R-:W-:Y:S02]  /*56d0*/  UIMAD UR4, UR42, UR4, URZ ;  /* 0x000000042a0472a4 */ /* 0x000fe4000f8e02ff */
        /* <DEDUP_REMOVED lines=8> */
[----:B------:R-:W-:Y:S02]  /*5760*/  USEL UR11, UR6, UR4, !UP2 ;  /* 0x00000004060b7287 */ /* 0x000fe4000d000000 */
[----:B------:R-:W-:Y:S02]  /*5770*/  UIADD3 UR8, UPT, UPT, -UR5, URZ, URZ ;  /* 0x000000ff05087290 */ /* 0x000fe4000fffe1ff */
[----:B------:R-:W-:Y:S01]  /*5780*/  UIADD3 UR10, UPT, UPT, -UR11, URZ, URZ ;  /* 0x000000ff0b0a7290 */ /* 0x000fe2000fffe1ff */
[----:B------:R-:W-:Y:S01]  /*5790*/  @!UP0 UMOV UR4, UR9 ;  /* 0x0000000900048c82 */ /* 0x000fe20008000000 */
[----:B------:R-:W-:Y:S02]  /*57a0*/  UIADD3 UR9, UPT, UPT, -UR6, URZ, URZ ;  /* 0x000000ff06097290 */ /* 0x000fe4000fffe1ff */
[----:B------:R-:W-:Y:S02]  /*57b0*/  @!UP0 USHF.R.U32.HI UR4, URZ, UR41, UR4 ;  /* 0x00000029ff048299 */ /* 0x000fe40008011604 */
[----:B------:R-:W-:Y:S02]  /*57c0*/  UIMAD UR10, UR42, UR10, UR6 ;  /* 0x0000000a2a0a72a4 */ /* 0x000fe4000f8e0206 */
[----:B------:R-:W-:Y:S04]  /*57d0*/  @!UP0 USEL UR4, UR5, UR4, !UP2 ;  /* 0x0000000405048287 */ /* 0x000fe8000d000000 */
[----:B------:R-:W-:Y:S02]  /*57e0*/  @!UP0 UIMAD UR10, UR7, UR10, UR4 ;  /* 0x0000000a070a82a4 */ /* 0x000fe4000f8e0204 */
[----:B------:R-:W-:Y:S02]  /*57f0*/  @!UP0 UIADD3 UR11, UPT, UPT, UR11, -UR4, URZ ;  /* 0x800000040b0b8290 */ /* 0x000fe4000fffe0ff */
[----:B------:R-:W-:Y:S02]  /*5800*/  UIMAD UR7, UR43, UR8, UR38 ;  /* 0x000000082b0772a4 */ /* 0x000fe4000f8e0226 */
[----:B------:R-:W-:Y:S02]  /*5810*/  @!UP0 UIMAD UR6, UR11, UR42, UR5 ;  /* 0x0000002a0b0682a4 */ /* 0x000fe4000f8e0205 */
[----:B------:R-:W-:Y:S01]  /*5820*/  UIMAD UR4, UR54, UR9, UR37 ;  /* 0x00000009360472a4 */ /* 0x000fe2000f8e0225 */
[----:B------:R-:W-:Y:S02]  /*5830*/  @!UP0 UMOV UR5, UR10 ;  /* 0x0000000a00058c82 */ /* 0x000fe40008000000 */
[----:B------:R-:W-:Y:S02]  /*5840*/  UIMAD UR38, UR5, UR43, UR7 ;  /* 0x0000002b052672a4 */ /* 0x000fe4000f8e0207 */
[----:B------:R-:W-:Y:S11]  /*5850*/  UIMAD UR37, UR6, UR54, UR4 ;  /* 0x00000036062572a4 */ /* 0x000ff6000f8e0204 */
[----:B------:R-:W-:Y:S01]  /*5860*/  @!UPT UIADD3 URZ, UPT, UPT, URZ, URZ, URZ ;  /* 0x000000fffffff290 */ /* 0x000fe2000fffe0ff */
.L_x_92:
[----:B------:R-:W-:Y:S01]  /*5870*/  UISETP.NE.AND UP0, UPT, UR39, 0x1, UPT ;  /* 0x000000012700788c */ /* 0x000fe2000bf05270 */
[----:B------:R-:W-:Y:S01]  /*5880*/  R2UR UR11, R88 ;  /* 0x00000000580b72ca */ /* 0x000fe200000e0000 */
[----:B------:R-:W-:Y:S01]  /*5890*/  USHF.L.U32 UR50, UR16, 0x6, URZ ;  /* 0x0000000610327899 */ /* 0x000fe200080006ff */
[----:B------:R-:W-:Y:S01]  /*58a0*/  IADD3 R79, PT, PT, R79, 0x1, RZ ;  /* 0x000000014f4f7810 */ /* 0x000fe20007ffe0ff */
[----:B------:R-:W-:Y:S07]  /*58b0*/  USHF.L.U32 UR49, UR20, 0x8, URZ ;  /* 0x0000000814317899 */ /* 0x000fee00080006ff */
[----:B------:R-:W2:Y:S01]  /*58c0*/  @!UP0 LDCU.128 UR12, c[0x0][0xb10] ;  /* 0x00016200ff0c87ac */ /* 0x000ea20008000c00 */
[----:B------:R-:W3:Y:S01]  /*58d0*/  @!UP0 LDCU UR5, c[0x0][0xb0c] ;  /* 0x00016180ff0587ac */ /* 0x000ee20008000800 */
[----:B------:R-:W4:Y:S01]  /*58e0*/  @!UP0 LDCU UR10, c[0x0][0xb20] ;  /* 0x00016400ff0a87ac */ /* 0x000f220008000800 */
[----:B--2---:R-:W-:Y:S02]  /*58f0*/  UIMAD.WIDE.U32 UR8, UR38, UR12, URZ ;  /* 0x0000000c260872a5 */ /* 0x004fe4000f8e00ff */
[----:B------:R-:W-:Y:S02]  /*5900*/  UIMAD.WIDE.U32 UR6, UR37, UR15, URZ ;  /* 0x0000000f250672a5 */ /* 0x000fe4000f8e00ff */
[----:B------:R-:W-:Y:S03]  /*5910*/  @!UP0 UISETP.NE.AND UP1, UPT, UR14, 0x1, UPT ;  /* 0x000000010e00888c */ /* 0x000fe6000bf25270 */
[----:B------:R-:W-:Y:S01]  /*5920*/  @!UP0 UMOV UR4, UR9 ;  /* 0x0000000900048c82 */ /* 0x000fe20008000000 */
[----:B---3--:R-:W-:Y:S02]  /*5930*/  @!UP0 UISETP.NE.AND UP2, UPT, UR5, 0x1, UPT ;  /* 0x000000010500888c */ /* 0x008fe4000bf45270 */
[----:B------:R-:W-:Y:S01]  /*5940*/  @!UP0 USHF.R.U32.HI UR4, URZ, UR13, UR4 ;  /* 0x0000000dff048299 */ /* 0x000fe20008011604 */
[----:B------:R-:W-:Y:S02]  /*5950*/  @!UP0 UMOV UR6, UR7 ;  /* 0x0000000700068c82 */ /* 0x000fe40008000000 */
[----:B----4-:R-:W-:Y:S02]  /*5960*/  @!UP0 USHF.R.U32.HI UR6, URZ, UR10, UR6 ;  /* 0x0000000aff068299 */ /* 0x010fe40008011606 */
[----:B------:R-:W-:Y:S02]  /*5970*/  @!UP0 USEL UR7, UR38, UR4, !UP2 ;  /* 0x0000000426078287 */ /* 0x000fe4000d000000 */
[----:B------:R-:W-:Y:S04]  /*5980*/  @!UP0 USEL UR6, UR37, UR6, !UP1 ;  /* 0x0000000625068287 */ /* 0x000fe8000c800000 */
[----:B------:R-:W-:Y:S02]  /*5990*/  @!UP0 UIADD3 UR4, UPT, UPT, -UR7, UR6, URZ ;  /* 0x0000000607048290 */ /* 0x000fe4000fffe1ff */
[----:B------:R-:W-:Y:S02]  /*59a0*/  @!UP0 UIADD3 UR6, UPT, UPT, UR7, -UR6, URZ ;  /* 0x8000000607068290 */ /* 0x000fe4000fffe0ff */
[----:B------:R-:W-:Y:S02]  /*59b0*/  @!UP0 UIMAD UR38, UR4, UR5, UR38 ;  /* 0x00000005042682a4 */ /* 0x000fe4000f8e0226 */
[----:B------:R-:W-:Y:S02]  /*59c0*/  @!UP0 UIMAD UR37, UR6, UR14, UR37 ;  /* 0x0000000e062582a4 */ /* 0x000fe4000f8e0225 */
[----:B------:R-:W-:Y:S09]  /*59d0*/  ULOP3.LUT UP0, URZ, UR11, 0x1b0, URZ, 0xc0, !UPT ;  /* 0x000001b00bff7892 */ /* 0x000ff2000f80c0ff */
[----:B------:R-:W-:Y:S05]  /*59e0*/  BRA.U !UP0, `(.L_x_93) ;  /* 0x0000000108407547 */ /* 0x000fea000b800000 */
[----:B------:R-:W2:Y:S01]  /*59f0*/  LDCU.64 UR8, c[0x4][0x88] ;  /* 0x01001100ff0877ac */ /* 0x000ea20008000a00 */
[----:B------:R-:W-:Y:S01]  /*5a00*/  MOV R3, 0x0 ;  /* 0x0000000000037802 */ /* 0x000fe20000000f00 */
[----:B------:R-:W-:Y:S02]  /*5a10*/  HFMA2 R12, -RZ, RZ, 0, 5.9604644775390625e-08 ;  /* 0x00000001ff0c7431 */ /* 0x000fe400000001ff */
[----:B------:R-:W-:Y:S02]  /*5a20*/  IMAD.MOV.U32 R8, RZ, RZ, 0x70 ;  /* 0x00000070ff087424 */ /* 0x000fe400078e00ff */
[----:B------:R-:W-:Y:S01]  /*5a30*/  IMAD.MOV.U32 R13, RZ, RZ, RZ ;  /* 0x000000ffff0d7224 */ /* 0x000fe200078e00ff */
[----:B------:R-:W3:Y:S01]  /*5a40*/  LDCU.64 UR6, c[0x4][0x90] ;  /* 0x01001200ff0677ac */ /* 0x000ee20008000a00 */
[----:B------:R-:W4:Y:S01]  /*5a50*/  LDC.64 R2, c[0x4][R3] ;  /* 0x0100000003027b82 */ /* 0x000f220000000a00 */
[----:B------:R-:W1:Y:S01]  /*5a60*/  LDCU.64 UR4, c[0x4][0x8] ;  /* 0x01000100ff0477ac */ /* 0x000e620008000a00 */
[----:B--2---:R-:W-:Y:S01]  /*5a70*/  MOV R5, UR9 ;  /* 0x0000000900057c02 */ /* 0x004fe20008000f00 */
[----:B------:R-:W-:Y:S01]  /*5a80*/  IMAD.U32 R4, RZ, RZ, UR8 ;  /* 0x00000008ff047e24 */ /* 0x000fe2000f8e00ff */
[----:B---3--:R-:W-:Y:S01]  /*5a90*/  MOV R7, UR7 ;  /* 0x0000000700077c02 */ /* 0x008fe20008000f00 */
[----:B------:R-:W-:Y:S01]  /*5aa0*/  IMAD.U32 R6, RZ, RZ, UR6 ;  /* 0x00000006ff067e24 */ /* 0x000fe2000f8e00ff */
[----:B-1----:R-:W-:Y:S01]  /*5ab0*/  MOV R11, UR5 ;  /* 0x00000005000b7c02 */ /* 0x002fe20008000f00 */
[----:B------:R-:W-:Y:S02]  /*5ac0*/  IMAD.U32 R10, RZ, RZ, UR4 ;  /* 0x00000004ff0a7e24 */ /* 0x000fe4000f8e00ff */
[----:B------:R-:W-:Y:S07]  /*5ad0*/  LEPC R20, `(.L_x_93) ;  /* 0x000000001014794e */ /* 0x000fee0000000000 */
[----:B----45:R-:W-:Y:S05]  /*5ae0*/  CALL.ABS.NOINC R2 ;  /* 0x0000000002007343 */ /* 0x030fea0003c00000 */
.L_x_93:
[----:B------:R-:W-:Y:S01]  /*5af0*/  LOP3.LUT P0, RZ, R86, 0x1b0, RZ, 0xc0, !PT ;  /* 0x000001b056ff7812 */ /* 0x000fe2000780c0ff */
[----:B------:R-:W-:Y:S11]  /*5b00*/  BSSY.RECONVERGENT B6, `(.L_x_94) ;  /* 0x0000013000067945 */ /* 0x000ff60003800200 */
[----:B------:R-:W-:Y:S01]  /*5b10*/  @!UPT UIADD3 URZ, UPT, UPT, URZ, URZ, URZ ;  /* 0x000000fffffff290 */ /* 0x000fe2000fffe0ff */
[----:B------:R-:W-:Y:S05]  /*5b20*/  @!P0 BRA `(.L_x_95) ;  /* 0x0000000000408947 */ /* 0x000fea0003800000 */
        /* <DEDUP_REMOVED lines=16> */
.L_x_95:
[----:B------:R-:W-:Y:S05]  /*5c30*/  BSYNC.RECONVERGENT B6 ;  /* 0x0000000000067941 */ /* 0x000fea0003800200 */
.L_x_94:
[----:B------:R-:W-:Y:S01]  /*5c40*/  R2UR UR4, R78 ;  /* 0x000000004e0472ca */ /* 0x000fe200000e0000 */
[----:B------:R-:W-:Y:S01]  /*5c50*/  UISETP.NE.U32.AND UP0, UPT, UR60, URZ, UPT ;  /* 0x000000ff3c00728c */ /* 0x000fe2000bf05070 */
[----:B------:R-:W-:Y:S02]  /*5c60*/  ISETP.NE.U32.AND P4, PT, R72, RZ, PT ;  /* 0x000000ff4800720c */ /* 0x000fe40003f85070 */
[----:B------:R-:W-:Y:S01]  /*5c70*/  ISETP.NE.U32.AND P2, PT, RZ, UR56, PT ;  /* 0x00000038ff007c0c */ /* 0x000fe2000bf45070 */
[----:B------:R-:W-:Y:S01]  /*5c80*/  UISETP.NE.AND.EX UP1, UPT, UR61, URZ, UPT, UP0 ;  /* 0x000000ff3d00728c */ /* 0x000fe2000bf25300 */
[----:B------:R-:W-:Y:S01]  /*5c90*/  ISETP.NE.AND.EX P4, PT, R73, RZ, PT, P4 ;  /* 0x000000ff4900720c */ /* 0x000fe20003f85340 */
[----:B------:R-:W-:Y:S01]  /*5ca0*/  UPLOP3.LUT UP0, UPT, UPT, UPT, UPT, 0x40, 0x4 ;  /* 0x000000000004789c */ /* 0x000fe20003f0e870 */
[----:B------:R-:W-:Y:S05]  /*5cb0*/  ISETP.NE.AND.EX P2, PT, RZ, UR57, PT, P2 ;  /* 0x00000039ff007c0c */ /* 0x000fea000bf45320 */
[----:B------:R-:W-:Y:S06]  /*5cc0*/  UISETP.NE.AND UP2, UPT, UR4, URZ, UPT ;  /* 0x000000ff0400728c */ /* 0x000fec000bf45270 */
[----:B------:R-:W-:Y:S05]  /*5cd0*/  PLOP3.LUT P1, PT, PT, PT, UP2, 0x80, 0x8 ;  /* 0x000000000008781c */ /* 0x000fea0003f2f028 */
[----:B------:R-:W-:Y:S06]  /*5ce0*/  @UP2 UPLOP3.LUT UP0, UPT, UPT, UPT, UP1, 0x80, 0x8 ;  /* 0x000000000008289c */ /* 0x000fec0003f0f010 */
[----:B------:R-:W-:Y:S01]  /*5cf0*/  PLOP3.LUT P0, PT, PT, PT, UP0, 0x80, 0x8 ;  /* 0x000000000008781c */ /* 0x000fe20003f0f008 */
[----:B------:R-:W-:Y:S01]  /*5d00*/  @!UPT UIADD3 URZ, UPT, UPT, URZ, URZ, URZ ;  /* 0x000000fffffff290 */ /* 0x000fe2000fffe0ff */
[----:B------:R-:W-:Y:S11]  /*5d10*/  BRA.U !UP1, `(.L_x_96) ;  /* 0x00000001093c7547 */ /* 0x000ff6000b800000 */
[----:B------:R-:W-:Y:S01]  /*5d20*/  UISETP.NE.U32.AND UP0, UPT, UR56, URZ, UPT ;  /* 0x000000ff3800728c */ /* 0x000fe2000bf05070 */
[----:B-1----:R-:W-:Y:S01]  /*5d30*/  HFMA2 R0, -RZ, RZ, 0, 5.9604644775390625e-08 ;  /* 0x00000001ff007431 */ /* 0x002fe200000001ff */
[----:B------:R-:W1:Y:S01]  /*5d40*/  LDCU.64 UR8, c[0x0][0x358] ;  /* 0x00006b00ff0877ac */ /* 0x000e620008000a00 */
[----:B------:R-:W-:Y:S01]  /*5d50*/  IMAD.MOV.U32 R74, RZ, RZ, 0x1 ;  /* 0x00000001ff4a7424 */ /* 0x000fe200078e00ff */
[----:B------:R-:W-:Y:S06]  /*5d60*/  UISETP.NE.AND.EX UP0, UPT, UR57, URZ, UPT, UP0 ;  /* 0x000000ff3900728c */ /* 0x000fec000bf05300 */
[----:B------:R-:W-:Y:S05]  /*5d70*/  PLOP3.LUT P3, PT, PT, PT, UP0, 0x80, 0x8 ;  /* 0x000000000008781c */ /* 0x000fea0003f6f008 */
[----:B------:R-:W2:Y:S01]  /*5d80*/  @UP0 LDCU.64 UR4, c[0x0][0x888] ;  /* 0x00011100ff0407ac */ /* 0x000ea20008000a00 */
[----:B------:R-:W-:Y:S07]  /*5d90*/  @UP0 UIMAD UR6, UR36, UR60, URZ ;  /* 0x0000003c240602a4 */ /* 0x000fee000f8e02ff */
[----:B------:R-:W-:Y:S01]  /*5da0*/  @!P3 PRMT R74, R0, 0x7610, R74 ;  /* 0x00007610004ab816 */ /* 0x000fe2000000004a */
[----:B--2---:R-:W-:Y:S06]  /*5db0*/  @UP0 UIMAD.WIDE UR4, UR6, 0x4, UR4 ;  /* 0x00000004060408a5 */ /* 0x004fec000f8e0204 */
[----:B-----5:R-:W-:Y:S01]  /*5dc0*/  IMAD.U32 R40, RZ, RZ, UR4 ;  /* 0x00000004ff287e24 */ /* 0x020fe2000f8e00ff */
[----:B------:R-:W-:Y:S04]  /*5dd0*/  MOV R41, UR5 ;  /* 0x0000000500297c02 */ /* 0x000fe80008000f00 */
[----:B------:R-:W2:Y:S01]  /*5de0*/  @!UP0 LDCU UR4, c[0x0][0x880] ;  /* 0x00011000ff0487ac */ /* 0x000ea20008000800 */
[----:B-1----:R3:W5:Y:S02]  /*5df0*/  @P3 LDG.E R40, desc[UR8][R40.64] ;  /* 0x0000000828283981 */ /* 0x002764000c1e1900 */
[----:B--23--:R-:W-:Y:S02]  /*5e00*/  @!P3 IMAD.U32 R40, RZ, RZ, UR4 ;  /* 0x00000004ff28be24 */ /* 0x00cfe4000f8e00ff */
.L_x_96:
[----:B------:R-:W-:Y:S05]  /*5e10*/  @!P4 BRA `(.L_x_97) ;  /* 0x000000000024c947 */ /* 0x000fea0003800000 */
[----:B------:R-:W-:Y:S01]  /*5e20*/  ISETP.NE.U32.AND P3, PT, R70, RZ, PT ;  /* 0x000000ff4600720c */ /* 0x000fe20003f65070 */
[----:B------:R-:W2:Y:S03]  /*5e30*/  LDCU.64 UR4, c[0x0][0x358] ;  /* 0x00006b00ff0477ac */ /* 0x000ea60008000a00 */
[----:B------:R-:W-:Y:S11]  /*5e40*/  ISETP.NE.AND.EX P3, PT, R71, RZ, PT, P3 ;  /* 0x000000ff4700720c */ /* 0x000ff60003f65330 */
[----:B------:R-:W-:Y:S02]  /*5e50*/  @!UPT UIADD3 URZ, UPT, UPT, URZ, URZ, URZ ;  /* 0x000000fffffff290 */ /* 0x000fe4000fffe0ff */
[----:B------:R-:W3:Y:S01]  /*5e60*/  @P3 LDC.64 R2, c[0x0][0x8a8] ;  /* 0x00022a00ff023b82 */ /* 0x000ee20000000a00 */
[----:B-1----:R-:W-:Y:S04]  /*5e70*/  @P3 IMAD R0, R72, UR36, RZ ;  /* 0x0000002448003c24 */ /* 0x002fe8000f8e02ff */
[----:B---3--:R-:W-:Y:S05]  /*5e80*/  @P3 IMAD.WIDE R2, R0, 0x4, R2 ;  /* 0x0000000400023825 */ /* 0x008fea00078e0202 */
[----:B--2--5:R2:W5:Y:S02]  /*5e90*/  @P3 LDG.E R38, desc[UR4][R2.64] ;  /* 0x0000000402263981 */ /* 0x024564000c1e1900 */
[----:B--2---:R-:W3:Y:S02]  /*5ea0*/  @!P3 LDC R38, c[0x0][0x8a0] ;  /* 0x00022800ff26bb82 */ /* 0x004ee40000000800 */
.L_x_97:
[----:B-----5:R-:W-:Y:S01]  /*5eb0*/  ISETP.NE.AND P4, PT, R40, RZ, PT ;  /* 0x000000ff2800720c */ /* 0x020fe20003f85270 */
[----:B------:R-:W-:Y:S01]  /*5ec0*/  BSSY B1, `(.L_x_98) ;  /* 0x0000042000017945 */ /* 0x000fe20003800000 */
[----:B------:R-:W-:Y:S01]  /*5ed0*/  SEL R5, RZ, 0xffffffff, P2 ;  /* 0xffffffffff057807 */ /* 0x000fe20001000000 */
[----:B------:R-:W-:Y:S01]  /*5ee0*/  IMAD.MOV.U32 R53, RZ, RZ, 0x1 ;  /* 0x00000001ff357424 */ /* 0x000fe200078e00ff */
[----:B------:R-:W-:Y:S02]  /*5ef0*/  LOP3.LUT P3, RZ, R74, 0xff, RZ, 0xc0, !PT ;  /* 0x000000ff4aff7812 */ /* 0x000fe4000786c0ff */
[----:B------:R-:W-:Y:S02]  /*5f00*/  CS2R R46, SRZ ;  /* 0x00000000002e7805 */ /* 0x000fe4000001ff00 */
[----:B-1----:R-:W-:Y:S02]  /*5f10*/  @P1 SEL R0, RZ, 0xffffffff, P4 ;  /* 0xffffffffff001807 */ /* 0x002fe40002000000 */
[----:B------:R-:W-:Y:S02]  /*5f20*/  CS2R R44, SRZ ;  /* 0x00000000002c7805 */ /* 0x000fe4000001ff00 */
[----:B------:R-:W-:Y:S02]  /*5f30*/  LEA R2, R82, UR44, 0x3 ;  /* 0x0000002c52027c11 */ /* 0x000fe4000f8e18ff */
[----:B------:R-:W-:Y:S02]  /*5f40*/  CS2R R50, SRZ ;  /* 0x0000000000327805 */ /* 0x000fe4000001ff00 */
[----:B------:R-:W-:Y:S02]  /*5f50*/  @P0 SEL R0, R5, R0, !P3 ;  /* 0x0000000005000207 */ /* 0x000fe40005800000 */
[----:B------:R-:W-:Y:S02]  /*5f60*/  CS2R R48, SRZ ;  /* 0x0000000000307805 */ /* 0x000fe4000001ff00 */
[----:B------:R-:W-:Y:S02]  /*5f70*/  LEA R52, R36, UR44, 0x3 ;  /* 0x0000002c24347c11 */ /* 0x000fe4000f8e18ff */
[----:B------:R-:W-:Y:S02]  /*5f80*/  @P1 LOP3.LUT R0, R0, 0x1, RZ, 0xc0, !PT ;  /* 0x0000000100001812 */ /* 0x000fe400078ec0ff */
[----:B------:R-:W-:Y:S02]  /*5f90*/  SHF.L.U32 R3, R84, 0x1f, RZ ;  /* 0x0000001f54037819 */ /* 0x000fe400000006ff */
[----:B------:R-:W-:Y:S02]  /*5fa0*/  ISETP.NE.U32.OR P6, PT, R0, 0x1, !P1 ;  /* 0x000000010000780c */ /* 0x000fe40004fc5470 */
[----:B------:R-:W-:Y:S02]  /*5fb0*/  PLOP3.LUT P2, PT, PT, PT, UP1, 0x80, 0x8 ;  /* 0x000000000008781c */ /* 0x000fe40003f4f018 */
[----:B------:R-:W-:Y:S02]  /*5fc0*/  LEA.HI R39, R36, R36, RZ, 0x1 ;  /* 0x0000002424277211 */ /* 0x000fe400078f08ff */
[----:B------:R-:W-:Y:S02]  /*5fd0*/  SEL R4, RZ, 0xffffffff, P4 ;  /* 0xffffffffff047807 */ /* 0x000fe40002000000 */
[----:B------:R-:W-:Y:S05]  /*5fe0*/  P2R R61, PR, RZ, 0x40 ;  /* 0x00000040ff3d7803 */ /* 0x000fea0000000000 */
[----:B------:R-:W-:Y:S02]  /*5ff0*/  @P6 SHF.L.U32 R0, R81, 0x1f, RZ ;  /* 0x0000001f51006819 */ /* 0x000fe400000006ff */
[----:B------:R-:W-:Y:S02]  /*6000*/  @P2 SEL R4, R5, R4, !P3 ;  /* 0x0000000405042207 */ /* 0x000fe40005800000 */
[----:B------:R1:W2:Y:S02]  /*6010*/  @P6 SYNCS.PHASECHK.TRANS64.TRYWAIT P1, [R2+URZ+0x50], R0 ;  /* 0x00005000020065a7 */ /* 0x0002a400080211ff */
[----:B------:R-:W-:Y:S04]  /*6020*/  LOP3.LUT R4, R4, 0x1, RZ, 0xc0, !PT ;  /* 0x0000000104047812 */ /* 0x000fe800078ec0ff */
[----:B------:R-:W-:Y:S04]  /*6030*/  ISETP.NE.U32.AND P5, PT, R4, 0x1, PT ;  /* 0x000000010400780c */ /* 0x000fe80003fa5070 */
[----:B------:R-:W-:Y:S01]  /*6040*/  P2R R54, PR, RZ, 0x20 ;  /* 0x00000020ff367803 */ /* 0x000fe20000000000 */
[----:B------:R4:W3:Y:S01]  /*6050*/  SYNCS.PHASECHK.TRANS64.TRYWAIT P0, [R52+URZ+0xc0], R3 ;  /* 0x0000c003340075a7 */ /* 0x0008e200080011ff */
[C---:B-1----:R-:W-:Y:S01]  /*6060*/  IMAD.SHL.U32 R0, R39.reuse, 0x80, RZ ;  /* 0x0000008027007824 */ /* 0x042fe200078e00ff */
[----:B------:R-:W-:Y:S04]  /*6070*/  LOP3.LUT R39, R39, 0xffe, RZ, 0xc0, !PT ;  /* 0x00000ffe27277812 */ /* 0x000fe800078ec0ff */
[----:B------:R-:W-:Y:S01]  /*6080*/  LOP3.LUT R0, R0, 0xffffff00, RZ, 0xc0, !PT ;  /* 0xffffff0000007812 */ /* 0x000fe200078ec0ff */
[----:B------:R-:W-:Y:S04]  /*6090*/  IMAD.IADD R39, R36, 0x1, -R39 ;  /* 0x0000000124277824 */ /* 0x000fe800078e0a27 */
[----:B------:R-:W-:Y:S04]  /*60a0*/  IMAD.IADD R0, R37, 0x1, R0 ;  /* 0x0000000125007824 */ /* 0x000fe800078e0200 */
[----:B------:R-:W-:Y:S01]  /*60b0*/  IMAD R39, R39, 0x100000, R0 ;  /* 0x0010000027277824 */ /* 0x000fe200078e0200 */
[----:B--2---:R-:W-:Y:S01]  /*60c0*/  @P6 SEL R53, RZ, 0x1, !P1 ;  /* 0x00000001ff356807 */ /* 0x004fe20004800000 */
[----:B----4-:R-:W-:Y:S06]  /*60d0*/  @!P6 BRA `(.L_x_99) ;  /* 0x000000000080e947 */ /* 0x010fec0003800000 */
[----:B------:R-:W-:Y:S01]  /*60e0*/  @P5 IMAD R5, R82, 0x1000, R69 ;  /* 0x0000100052055824 */ /* 0x000fe200078e0245 */
[----:B------:R-:W-:Y:S01]  /*60f0*/  ISETP.NE.AND P1, PT, R53, RZ, PT ;  /* 0x000000ff3500720c */ /* 0x000fe20003f25270 */
[----:B------:R-:W-:Y:S01]  /*6100*/  BSSY B0, `(.L_x_100) ;  /* 0x000000b000007945 */ /* 0x000fe20003800000 */
[----:B------:R-:W-:Y:S01]  /*6110*/  CS2R R50, SRZ ;  /* 0x0000000000327805 */ /* 0x000fe2000001ff00 */
[----:B------:R-:W-:Y:S01]  /*6120*/  @P5 VIADD R4, R5, UR44 ;  /* 0x0000002c05045c36 */ /* 0x000fe20008000000 */
[----:B------:R-:W-:Y:S02]  /*6130*/  CS2R R48, SRZ ;  /* 0x0000000000307805 */ /* 0x000fe4000001ff00 */
[----:B------:R-:W-:Y:S02]  /*6140*/  CS2R R46, SRZ ;  /* 0x00000000002e7805 */ /* 0x000fe4000001ff00 */
[----:B------:R-:W-:Y:S01]  /*6150*/  CS2R R44, SRZ ;  /* 0x00000000002c7805 */ /* 0x000fe2000001ff00 */
[----:B------:R-:W-:Y:S04]  /*6160*/  @P5 IMAD R4, R85, -0x10, R4 ;  /* 0xfffffff055045824 */ /* 0x000fe800078e0204 */
[----:B------:R-:W-:Y:S05]  /*6170*/  @P1 BRA `(.L_x_101) ;  /* 0x00000000000c1947 */ /* 0x000fea0003800000 */
[----:B------:R-:W-:Y:S04]  /*6180*/  SHF.L.U32 R0, R81, 0x1f, RZ ;  /* 0x0000001f51007819 */ /* 0x000fe800000006ff */
[----:B------:R-:W1:Y:S02]  /*6190*/  SYNCS.PHASECHK.TRANS64.TRYWAIT P1, [R2+URZ+0x50], R0 ;  /* 0x00005000020075a7 */ /* 0x000e6400080211ff */
[----:B-1----:R-:W-:Y:S05]  /*61a0*/  @!P1 BRA `(.L_x_102) ;  /* 0x0000004000409947 */ /* 0x002fea0003800000 */
.L_x_101:
[----:B------:R-:W-:Y:S05]  /*61b0*/  BSYNC B0 ;  /* 0x0000000000007941 */ /* 0x000fea0003800000 */
.L_x_100:
[----:B------:R-:W-:Y:S01]  /*61c0*/  ISETP.NE.AND P1, PT, R54, RZ, PT ;  /* 0x000000ff3600720c */ /* 0x000fe20003f25270 */
[----:B-1----:R-:W-:Y:S02]  /*61d0*/  VIADD R2, R2, 0x70 ;  /* 0x0000007002027836 */ /* 0x002fe40000000000 */
[----:B------:R-:W-:Y:S02]  /*61e0*/  IMAD.U32 R0, RZ, RZ, UR45 ;  /* 0x0000002dff007e24 */ /* 0x000fe4000f8e00ff */
[----:B------:R-:W-:Y:S03]  /*61f0*/  VIADD R82, R82, 0x1 ;  /* 0x0000000152527836 */ /* 0x000fe60000000000 */
[----:B------:R-:W-:Y:S05]  /*6200*/  PRMT R0, R0, 0x654, R2 ;  /* 0x0000065400007816 */ /* 0x000fea0000000002 */
[----:B------:R1:W2:Y:S04]  /*6210*/  @P1 LDS.128 R48, [R5+UR44+0x200] ;  /* 0x0002002c05301984 */ /* 0x0002a80008000c00 */
[----:B------:R1:W4:Y:S01]  /*6220*/  @P1 LDS.128 R44, [R4+0x210] ;  /* 0x00021000042c1984 */ /* 0x0003220000000c00 */
[C---:B------:R-:W-:Y:S01]  /*6230*/  ISETP.NE.AND P1, PT, R82.reuse, 0x4, PT ;  /* 0x000000045200780c */ /* 0x040fe20003f25270 */
[----:B------:R-:W-:Y:S01]  /*6240*/  @!PT LDS RZ, [RZ] ;  /* 0x00000000fffff984 */ /* 0x000fe20000000800 */
[----:B------:R-:W-:Y:S01]  /*6250*/  @!PT LDS RZ, [RZ] ;  /* 0x00000000fffff984 */ /* 0x000fe20000000800 */
[----:B------:R-:W-:Y:S01]  /*6260*/  @!PT LDS RZ, [RZ] ;  /* 0x00000000fffff984 */ /* 0x000fe20000000800 */
[----:B------:R-:W-:Y:S01]  /*6270*/  @!PT LDS RZ, [RZ] ;  /* 0x00000000fffff984 */ /* 0x000fe20000000800 */
[----:B------:R5:W-:Y:S06]  /*6280*/  MEMBAR.ALL.CTA ;  /* 0x0000000000007992 */ /* 0x000bec0000008000 */
[----:B-----5:R-:W5:Y:S01]  /*6290*/  FENCE.VIEW.ASYNC.S ;  /* 0x00000000000073c6 */ /* 0x020f620000000000 */
[----:B------:R-:W-:Y:S01]  /*62a0*/  SEL R82, R82, RZ, P1 ;  /* 0x000000ff52527207 */ /* 0x000fe20000800000 */
[----:B-----5:R5:W-:Y:S02]  /*62b0*/  SYNCS.ARRIVE.TRANS64.RED.A1T0 RZ, [R0+URZ], RZ ;  /* 0x000000ff00ff79a7 */ /* 0x020be400081004ff */
[----:B-----5:R-:W-:Y:S04]  /*62c0*/  SEL R0, RZ, 0x1, P1 ;  /* 0x00000001ff007807 */ /* 0x020fe80000800000 */
[----:B-12---:R-:W-:Y:S02]  /*62d0*/  LOP3.LUT R81, R81, R0, RZ, 0x3c, !PT ;  /* 0x0000000051517212 */ /* 0x006fe400078e3cff */
.L_x_99:
[----:B------:R-:W-:Y:S05]  /*62e0*/  BSYNC B1 ;  /* 0x0000000000017941 */ /* 0x000fea0003800000 */
.L_x_98:
[----:B------:R-:W-:Y:S04]  /*62f0*/  SHF.R.U32.HI R0, RZ, 0x15, R39 ;  /* 0x00000015ff007819 */ /* 0x000fe80000011627 */
[----:B------:R-:W-:Y:S01]  /*6300*/  LOP3.LUT P1, RZ, R0, 0x3, R75, 0x48, !PT ;  /* 0x0000000300ff7812 */ /* 0x000fe2000782484b */
[----:B------:R-:W-:Y:S01]  /*6310*/  @!UPT UIADD3 URZ, UPT, UPT, URZ, URZ, URZ ;  /* 0x000000fffffff290 */ /* 0x000fe2000fffe0ff */
[----:B---3--:R-:W-:Y:S11]  /*6320*/  @P0 BRA `(.L_x_103) ;  /* 0x0000000000080947 */ /* 0x008ff60003800000 */
[----:B------:R-:W1:Y:S02]  /*6330*/  SYNCS.PHASECHK.TRANS64.TRYWAIT P0, [R52+URZ+0xc0], R3 ;  /* 0x0000c003340075a7 */ /* 0x000e6400080011ff */
[----:B-1----:R-:W-:Y:S05]  /*6340*/  @!P0 BRA `(.L_x_104) ;  /* 0x0000003c00ec8947 */ /* 0x002fea0003800000 */
.L_x_103:
[----:B------:R-:W-:Y:S05]  /*6350*/  @!P1 BRA `(.L_x_105) ;  /* 0x0000000000409947 */ /* 0x000fea0003800000 */
[----:B------:R-:W2:Y:S01]  /*6360*/  LDCU.64 UR8, c[0x4][0x78] ;  /* 0x01000f00ff0877ac */ /* 0x000ea20008000a00 */
[----:B-1----:R-:W-:Y:S01]  /*6370*/  MOV R3, 0x0 ;  /* 0x0000000000037802 */ /* 0x002fe20000000f00 */
[----:B------:R-:W-:Y:S02]  /*6380*/  HFMA2 R12, -RZ, RZ, 0, 5.9604644775390625e-08 ;  /* 0x00000001ff0c7431 */ /* 0x000fe400000001ff */
[----:B------:R-:W-:Y:S02]  /*6390*/  IMAD.MOV.U32 R8, RZ, RZ, 0x192 ;  /* 0x00000192ff087424 */ /* 0x000fe400078e00ff */
[----:B------:R-:W-:Y:S01]  /*63a0*/  IMAD.MOV.U32 R13, RZ, RZ, RZ ;  /* 0x000000ffff0d7224 */ /* 0x000fe200078e00ff */
[----:B------:R-:W1:Y:S01]  /*63b0*/  LDCU.64 UR6, c[0x4][0x80] ;  /* 0x01001000ff0677ac */ /* 0x000e620008000a00 */
[----:B------:R-:W3:Y:S01]  /*63c0*/  LDC.64 R2, c[0x4][R3] ;  /* 0x0100000003027b82 */ /* 0x000ee20000000a00 */
[----:B------:R-:W5:Y:S01]  /*63d0*/  LDCU.64 UR4, c[0x4][0x18] ;  /* 0x01000300ff0477ac */ /* 0x000f620008000a00 */
[----:B--2---:R-:W-:Y:S01]  /*63e0*/  MOV R5, UR9 ;  /* 0x0000000900057c02 */ /* 0x004fe20008000f00 */
[----:B------:R-:W-:Y:S01]  /*63f0*/  IMAD.U32 R4, RZ, RZ, UR8 ;  /* 0x00000008ff047e24 */ /* 0x000fe2000f8e00ff */
[----:B-1----:R-:W-:Y:S01]  /*6400*/  MOV R7, UR7 ;  /* 0x0000000700077c02 */ /* 0x002fe20008000f00 */
[----:B------:R-:W-:Y:S01]  /*6410*/  IMAD.U32 R6, RZ, RZ, UR6 ;  /* 0x00000006ff067e24 */ /* 0x000fe2000f8e00ff */
[----:B-----5:R-:W-:Y:S01]  /*6420*/  MOV R11, UR5 ;  /* 0x00000005000b7c02 */ /* 0x020fe20008000f00 */
[----:B------:R-:W-:Y:S02]  /*6430*/  IMAD.U32 R10, RZ, RZ, UR4 ;  /* 0x00000004ff0a7e24 */ /* 0x000fe4000f8e00ff */
[----:B------:R-:W-:Y:S07]  /*6440*/  LEPC R20, `(.L_x_105) ;  /* 0x000000001014794e */ /* 0x000fee0000000000 */
[----:B---34-:R-:W-:Y:S05]  /*6450*/  CALL.ABS.NOINC R2 ;  /* 0x0000000002007343 */ /* 0x018fea0003c00000 */
.L_x_105:
[----:B------:R-:W-:Y:S05]  /*6460*/  WARPSYNC.ALL ;  /* 0x0000000000007948 */ /* 0x000fea0003800000 */
[----:B------:R-:W-:Y:S01]  /*6470*/  R2UR UR4, R39 ;  /* 0x00000000270472ca */ /* 0x000fe200000e0000 */
[----:B------:R-:W-:Y:S01]  /*6480*/  BSSY.RECONVERGENT B0, `(.L_x_106) ;  /* 0x00000a0000007945 */ /* 0x000fe20003800200 */
[C---:B------:R-:W-:Y:S02]  /*6490*/  SHF.L.U32 R2, R48.reuse, 0x10, RZ ;  /* 0x0000001030027819 */ /* 0x040fe400000006ff */
[C---:B-1----:R-:W-:Y:S02]  /*64a0*/  PRMT R3, R48.reuse, 0x8880, RZ ;  /* 0x0000888030037816 */ /* 0x042fe400000000ff */
[----:B------:R-:W-:Y:S02]  /*64b0*/  SHF.L.U32 R41, R48, 0x8, RZ ;  /* 0x0000000830297819 */ /* 0x000fe400000006ff */
[----:B------:R-:W-:Y:S02]  /*64c0*/  SHF.L.U32 R42, R49, 0x10, RZ ;  /* 0x00000010312a7819 */ /* 0x000fe400000006ff */
[----:B------:R-:W-:Y:S02]  /*64d0*/  IADD3 R60, PT, PT, R69, UR44, RZ ;  /* 0x0000002c453c7c10 */ /* 0x000fe4000fffe0ff */
[----:B------:R-:W-:Y:S01]  /*64e0*/  SHF.R.S32.HI R42, RZ, 0x18, R42 ;  /* 0x00000018ff2a7819 */ /* 0x000fe2000001142a */
[----:B------:R-:W-:Y:S01]  /*64f0*/  LDTM.16dp32bit_t0_t15.x32 R4, tmem[UR4] ;  /* 0x00000004000479ee */ /* 0x000fe20008a80000 */
[----:B------:R-:W1:Y:S01]  /*6500*/  LDTM.16dp32bit_t16_t31.x32 R4, tmem[UR4+0x20] ;  /* 0x00002004000479ee */ /* 0x000e620008aa0000 */
[----:B------:R-:W-:Y:S02]  /*6510*/  SHF.L.U32 R55, R80, 0x4, RZ ;  /* 0x0000000450377819 */ /* 0x000fe400000006ff */
[----:B------:R-:W-:Y:S02]  /*6520*/  ISETP.NE.AND P0, PT, R87, RZ, PT ;  /* 0x000000ff5700720c */ /* 0x000fe40003f05270 */
[----:B------:R-:W-:Y:S02]  /*6530*/  IADD3 R89, PT, PT, R60, R55, RZ ;  /* 0x000000373c597210 */ /* 0x000fe40007ffe0ff */
[----:B------:R-:W-:Y:S01]  /*6540*/  ISETP.NE.AND P6, PT, R61, RZ, PT ;  /* 0x000000ff3d00720c */ /* 0x000fe20003fc5270 */
[C---:B-1----:R-:W-:Y:S01]  /*6550*/  IMAD R0, R38.reuse, R4, RZ ;  /* 0x0000000426007224 */ /* 0x042fe200078e02ff */
[----:B------:R-:W-:Y:S01]  /*6560*/  SHF.R.S32.HI R4, RZ, 0x18, R2 ;  /* 0x00000018ff047819 */ /* 0x000fe20000011402 */
[C---:B------:R-:W-:Y:S01]  /*6570*/  IMAD R2, R38.reuse, R5, RZ ;  /* 0x0000000526027224 */ /* 0x040fe200078e02ff */
[----:B------:R-:W-:Y:S01]  /*6580*/  SHF.R.S32.HI R5, RZ, 0x18, R41 ;  /* 0x00000018ff057819 */ /* 0x000fe20000011429 */
[----:B------:R-:W-:Y:S01]  /*6590*/  IMAD R0, R3, R40, R0 ;  /* 0x0000002803007224 */ /* 0x000fe200078e0200 */
[----:B------:R-:W-:Y:S01]  /*65a0*/  PRMT R41, R49, 0x8880, RZ ;  /* 0x0000888031297816 */ /* 0x000fe200000000ff */
[----:B------:R-:W-:Y:S02]  /*65b0*/  IMAD R3, R38, R6, RZ ;  /* 0x0000000626037224 */ /* 0x000fe400078e02ff */
[-C--:B------:R-:W-:Y:S01]  /*65c0*/  IMAD R2, R4, R40.reuse, R2 ;  /* 0x0000002804027224 */ /* 0x080fe200078e0202 */
[----:B------:R-:W-:Y:S01]  /*65d0*/  SHF.R.S32.HI R4, RZ, 0x18, R48 ;  /* 0x00000018ff047819 */ /* 0x000fe20000011430 */
[----:B------:R-:W-:Y:S02]  /*65e0*/  IMAD R7, R38, R7, RZ ;  /* 0x0000000726077224 */ /* 0x000fe400078e02ff */
[-C--:B------:R-:W-:Y:S02]  /*65f0*/  IMAD R3, R5, R40.reuse, R3 ;  /* 0x0000002805037224 */ /* 0x080fe400078e0203 */
[----:B------:R-:W-:Y:S02]  /*6600*/  IMAD R7, R4, R40, R7 ;  /* 0x0000002804077224 */ /* 0x000fe400078e0207 */
[C---:B------:R-:W-:Y:S02]  /*6610*/  IMAD R6, R38.reuse, R11, RZ ;  /* 0x0000000b26067224 */ /* 0x040fe400078e02ff */
[C---:B------:R-:W-:Y:S01]  /*6620*/  IMAD R11, R38.reuse, R16, RZ ;  /* 0x00000010260b7224 */ /* 0x040fe200078e02ff */
[----:B------:R-:W-:Y:S01]  /*6630*/  I2IP.S8.S32.SAT R56, R7, R3, RZ ;  /* 0x0000000307387239 */ /* 0x000fe200000014ff */
[C---:B------:R-:W-:Y:S02]  /*6640*/  IMAD R16, R38.reuse, R21, RZ ;  /* 0x0000001526107224 */ /* 0x040fe400078e02ff */
[----:B------:R-:W-:Y:S01]  /*6650*/  IMAD R21, R38, R26, RZ ;  /* 0x0000001a26157224 */ /* 0x000fe200078e02ff */
[----:B------:R-:W-:Y:S01]  /*6660*/  I2IP.S8.S32.SAT R56, R2, R0, R56 ;  /* 0x0000000002387239 */ /* 0x000fe20000001438 */
[C---:B------:R-:W-:Y:S01]  /*6670*/  IMAD R26, R38.reuse, R31, RZ ;  /* 0x0000001f261a7224 */ /* 0x040fe200078e02ff */
[----:B------:R-:W-:Y:S01]  /*6680*/  SHF.R.S32.HI R2, RZ, 0x18, R49 ;  /* 0x00000018ff027819 */ /* 0x000fe20000011431 */
[C---:B------:R-:W-:Y:S02]  /*6690*/  IMAD R3, R38.reuse, R8, RZ ;  /* 0x0000000826037224 */ /* 0x040fe400078e02ff */
[----:B------:R-:W-:Y:S02]  /*66a0*/  IMAD.SHL.U32 R31, R49, 0x100, RZ ;  /* 0x00000100311f7824 */ /* 0x000fe400078e00ff */
[C---:B------:R-:W-:Y:S02]  /*66b0*/  IMAD R8, R38.reuse, R13, RZ ;  /* 0x0000000d26087224 */ /* 0x040fe400078e02ff */
[C---:B------:R-:W-:Y:S01]  /*66c0*/  IMAD R13, R38.reuse, R18, RZ ;  /* 0x00000012260d7224 */ /* 0x040fe200078e02ff */
[----:B------:R-:W-:Y:S01]  /*66d0*/  SHF.R.S32.HI R0, RZ, 0x18, R31 ;  /* 0x00000018ff007819 */ /* 0x000fe2000001141f */
[----:B------:R-:W-:Y:S01]  /*66e0*/  IMAD R18, R38, R23, RZ ;  /* 0x0000001726127224 */ /* 0x000fe200078e02ff */
[----:B------:R-:W-:Y:S01]  /*66f0*/  SHF.L.U32 R31, R50, 0x10, RZ ;  /* 0x00000010321f7819 */ /* 0x000fe200000006ff */
[C---:B------:R-:W-:Y:S02]  /*6700*/  IMAD R4, R38.reuse, R9, RZ ;  /* 0x0000000926047224 */ /* 0x040fe400078e02ff */
[C---:B------:R-:W-:Y:S01]  /*6710*/  IMAD R23, R38.reuse, R28, RZ ;  /* 0x0000001c26177224 */ /* 0x040fe200078e02ff */
[----:B------:R-:W-:Y:S01]  /*6720*/  SHF.R.S32.HI R31, RZ, 0x18, R31 ;  /* 0x00000018ff1f7819 */ /* 0x000fe2000001141f */
[C---:B------:R-:W-:Y:S02]  /*6730*/  IMAD R7, R38.reuse, R12, RZ ;  /* 0x0000000c26077224 */ /* 0x040fe400078e02ff */
[----:B------:R-:W-:Y:S01]  /*6740*/  IMAD R28, R38, R33, RZ ;  /* 0x00000021261c7224 */ /* 0x000fe200078e02ff */
[----:B------:R-:W-:Y:S01]  /*6750*/  PRMT R33, R50, 0x8880, RZ ;  /* 0x0000888032217816 */ /* 0x000fe200000000ff */
[----:B------:R-:W-:Y:S02]  /*6760*/  IMAD R3, R41, R40, R3 ;  /* 0x0000002829037224 */ /* 0x000fe400078e0203 */
[C---:B------:R-:W-:Y:S02]  /*6770*/  IMAD R12, R38.reuse, R17, RZ ;  /* 0x00000011260c7224 */ /* 0x040fe400078e02ff */
[C---:B------:R-:W-:Y:S02]  /*6780*/  IMAD R5, R38.reuse, R10, RZ ;  /* 0x0000000a26057224 */ /* 0x040fe400078e02ff */
[----:B------:R-:W-:Y:S02]  /*6790*/  IMAD R17, R38, R22, RZ ;  /* 0x0000001626117224 */ /* 0x000fe400078e02ff */
[----:B------:R-:W-:Y:S02]  /*67a0*/  IMAD R4, R42, R40, R4 ;  /* 0x000000282a047224 */ /* 0x000fe400078e0204 */
[C---:B------:R-:W-:Y:S02]  /*67b0*/  IMAD R22, R38.reuse, R27, RZ ;  /* 0x0000001b26167224 */ /* 0x040fe400078e02ff */
[----:B------:R-:W-:Y:S01]  /*67c0*/  IMAD R27, R38, R32, RZ ;  /* 0x00000020261b7224 */ /* 0x000fe200078e02ff */
[----:B------:R-:W-:Y:S01]  /*67d0*/  SHF.L.U32 R32, R50, 0x8, RZ ;  /* 0x0000000832207819 */ /* 0x000fe200000006ff */
[-C--:B------:R-:W-:Y:S02]  /*67e0*/  IMAD R5, R0, R40.reuse, R5 ;  /* 0x0000002800057224 */ /* 0x080fe400078e0205 */
[----:B------:R-:W-:Y:S01]  /*67f0*/  IMAD.MOV.U32 R0, RZ, RZ, R33 ;  /* 0x000000ffff007224 */ /* 0x000fe200078e0021 */
[----:B------:R-:W-:Y:S01]  /*6800*/  SHF.R.S32.HI R32, RZ, 0x18, R32 ;  /* 0x00000018ff207819 */ /* 0x000fe20000011420 */
[-C--:B------:R-:W-:Y:S01]  /*6810*/  IMAD R6, R2, R40.reuse, R6 ;  /* 0x0000002802067224 */ /* 0x080fe200078e0206 */
[----:B------:R-:W-:Y:S01]  /*6820*/  SHF.R.S32.HI R2, RZ, 0x18, R50 ;  /* 0x00000018ff027819 */ /* 0x000fe20000011432 */
[----:B------:R-:W-:Y:S01]  /*6830*/  IMAD R7, R0, R40, R7 ;  /* 0x0000002800077224 */ /* 0x000fe200078e0207 */
[----:B------:R-:W-:Y:S01]  /*6840*/  PRMT R0, R51, 0x8880, RZ ;  /* 0x0000888033007816 */ /* 0x000fe200000000ff */
[----:B------:R-:W-:Y:S01]  /*6850*/  IMAD R9, R38, R14, RZ ;  /* 0x0000000e26097224 */ /* 0x000fe200078e02ff */
[----:B------:R-:W-:Y:S01]  /*6860*/  I2IP.S8.S32.SAT R6, R6, R5, RZ ;  /* 0x0000000506067239 */ /* 0x000fe200000014ff */
[-C--:B------:R-:W-:Y:S01]  /*6870*/  IMAD R8, R31, R40.reuse, R8 ;  /* 0x000000281f087224 */ /* 0x080fe200078e0208 */
[C---:B------:R-:W-:Y:S01]  /*6880*/  SHF.L.U32 R31, R51.reuse, 0x8, RZ ;  /* 0x00000008331f7819 */ /* 0x040fe200000006ff */
[----:B------:R-:W-:Y:S01]  /*6890*/  IMAD R10, R38, R15, RZ ;  /* 0x0000000f260a7224 */ /* 0x000fe200078e02ff */
[----:B------:R-:W-:Y:S01]  /*68a0*/  I2IP.S8.S32.SAT R57, R4, R3, R6 ;  /* 0x0000000304397239 */ /* 0x000fe20000001406 */
[-C--:B------:R-:W-:Y:S01]  /*68b0*/  IMAD R9, R32, R40.reuse, R9 ;  /* 0x0000002820097224 */ /* 0x080fe200078e0209 */
[----:B------:R-:W-:Y:S01]  /*68c0*/  SHF.R.S32.HI R5, RZ, 0x18, R31 ;  /* 0x00000018ff057819 */ /* 0x000fe2000001141f */
[-C--:B------:R-:W-:Y:S01]  /*68d0*/  IMAD R10, R2, R40.reuse, R10 ;  /* 0x00000028020a7224 */ /* 0x080fe200078e020a */
[----:B------:R-:W-:Y:S01]  /*68e0*/  SHF.L.U32 R2, R51, 0x10, RZ ;  /* 0x0000001033027819 */ /* 0x000fe200000006ff */
[----:B------:R-:W-:Y:S01]  /*68f0*/  IMAD R11, R0, R40, R11 ;  /* 0x00000028000b7224 */ /* 0x000fe200078e020b */
[----:B------:R-:W-:Y:S01]  /*6900*/  SHF.R.S32.HI R0, RZ, 0x18, R51 ;  /* 0x00000018ff007819 */ /* 0x000fe20000011433 */
[C---:B------:R-:W-:Y:S01]  /*6910*/  IMAD R15, R38.reuse, R20, RZ ;  /* 0x00000014260f7224 */ /* 0x040fe200078e02ff */
[----:B------:R-:W-:Y:S01]  /*6920*/  SHF.R.S32.HI R2, RZ, 0x18, R2 ;  /* 0x00000018ff027819 */ /* 0x000fe20000011402 */
[C---:B------:R-:W-:Y:S01]  /*6930*/  IMAD R14, R38.reuse, R19, RZ ;  /* 0x00000013260e7224 */ /* 0x040fe200078e02ff */
[C---:B----4-:R-:W-:Y:S01]  /*6940*/  SHF.L.U32 R4, R45.reuse, 0x10, RZ ;  /* 0x000000102d047819 */ /* 0x050fe200000006ff */
[----:B------:R-:W-:Y:S01]  /*6950*/  IMAD R19, R38, R24, RZ ;  /* 0x0000001826137224 */ /* 0x000fe200078e02ff */
[----:B------:R-:W-:Y:S01]  /*6960*/  PRMT R3, R45, 0x8880, RZ ;  /* 0x000088802d037816 */ /* 0x000fe200000000ff */
[-C--:B------:R-:W-:Y:S01]  /*6970*/  IMAD R12, R2, R40.reuse, R12 ;  /* 0x00000028020c7224 */ /* 0x080fe200078e020c */
[----:B------:R-:W-:Y:S01]  /*6980*/  PRMT R2, R44, 0x8880, RZ ;  /* 0x000088802c027816 */ /* 0x000fe200000000ff */
[-C--:B------:R-:W-:Y:S01]  /*6990*/  IMAD R13, R5, R40.reuse, R13 ;  /* 0x00000028050d7224 */ /* 0x080fe200078e020d */
[----:B------:R-:W-:Y:S01]  /*69a0*/  SHF.R.S32.HI R4, RZ, 0x18, R4 ;  /* 0x00000018ff047819 */ /* 0x000fe20000011404 */
[----:B------:R-:W-:Y:S01]  /*69b0*/  IMAD R14, R0, R40, R14 ;  /* 0x00000028000e7224 */ /* 0x000fe200078e020e */
[----:B------:R-:W-:Y:S01]  /*69c0*/  MOV R0, R2 ;  /* 0x0000000200007202 */ /* 0x000fe20000000f00 */
[----:B------:R-:W-:Y:S01]  /*69d0*/  IMAD.U32 R5, R44, 0x10000, RZ ;  /* 0x000100002c057824 */ /* 0x000fe200078e00ff */
[----:B------:R-:W-:Y:S01]  /*69e0*/  I2IP.S8.S32.SAT R9, R10, R9, RZ ;  /* 0x000000090a097239 */ /* 0x000fe200000014ff */
[----:B------:R-:W-:Y:S01]  /*69f0*/  IMAD R20, R38, R25, RZ ;  /* 0x0000001926147224 */ /* 0x000fe200078e02ff */
[----:B------:R-:W-:Y:S01]  /*6a00*/  I2IP.S8.S32.SAT R13, R14, R13, RZ ;  /* 0x0000000d0e0d7239 */ /* 0x000fe200000014ff */
[----:B------:R-:W-:Y:S01]  /*6a10*/  IMAD R15, R0, R40, R15 ;  /* 0x00000028000f7224 */ /* 0x000fe200078e020f */
[----:B------:R-:W-:Y:S01]  /*6a20*/  SHF.R.S32.HI R2, RZ, 0x18, R5 ;  /* 0x00000018ff027819 */ /* 0x000fe20000011405 */
[----:B------:R-:W-:Y:S01]  /*6a30*/  IMAD R24, R38, R29, RZ ;  /* 0x0000001d26187224 */ /* 0x000fe200078e02ff */
[----:B------:R-:W-:Y:S01]  /*6a40*/  SHF.L.U32 R0, R44, 0x8, RZ ;  /* 0x000000082c007819 */ /* 0x000fe200000006ff */
[----:B------:R-:W-:Y:S01]  /*6a50*/  IMAD R25, R38, R30, RZ ;  /* 0x0000001e26197224 */ /* 0x000fe200078e02ff */
[----:B------:R-:W-:Y:S01]  /*6a60*/  I2IP.S8.S32.SAT R58, R8, R7, R9 ;  /* 0x00000007083a7239 */ /* 0x000fe20000001409 */
[----:B------:R-:W-:Y:S01]  /*6a70*/  IMAD R16, R2, R40, R16 ;  /* 0x0000002802107224 */ /* 0x000fe200078e0210 */
[----:B------:R-:W-:Y:S01]  /*6a80*/  SHF.R.S32.HI R0, RZ, 0x18, R0 ;  /* 0x00000018ff007819 */ /* 0x000fe20000011400 */
[----:B------:R-:W-:Y:S01]  /*6a90*/  IMAD R29, R38, R34, RZ ;  /* 0x00000022261d7224 */ /* 0x000fe200078e02ff */
[----:B------:R-:W-:Y:S01]  /*6aa0*/  SHF.R.S32.HI R2, RZ, 0x18, R44 ;  /* 0x00000018ff027819 */ /* 0x000fe2000001142c */
[----:B------:R-:W-:Y:S01]  /*6ab0*/  IMAD.SHL.U32 R5, R45, 0x100, RZ ;  /* 0x000001002d057824 */ /* 0x000fe200078e00ff */
[----:B------:R-:W-:Y:S01]  /*6ac0*/  I2IP.S8.S32.SAT R59, R12, R11, R13 ;  /* 0x0000000b0c3b7239 */ /* 0x000fe2000000140d */
[-C--:B------:R-:W-:Y:S02]  /*6ad0*/  IMAD R17, R0, R40.reuse, R17 ;  /* 0x0000002800117224 */ /* 0x080fe400078e0211 */
[-C--:B------:R-:W-:Y:S01]  /*6ae0*/  IMAD R18, R2, R40.reuse, R18 ;  /* 0x0000002802127224 */ /* 0x080fe200078e0212 */
[----:B------:R-:W-:Y:S01]  /*6af0*/  SHF.R.S32.HI R0, RZ, 0x18, R5 ;  /* 0x00000018ff007819 */ /* 0x000fe20000011405 */
[-C--:B------:R-:W-:Y:S01]  /*6b00*/  IMAD R19, R3, R40.reuse, R19 ;  /* 0x0000002803137224 */ /* 0x080fe200078e0213 */
[----:B------:R-:W-:Y:S01]  /*6b10*/  SHF.R.S32.HI R2, RZ, 0x18, R45 ;  /* 0x00000018ff027819 */ /* 0x000fe2000001142d */
[-C--:B------:R-:W-:Y:S01]  /*6b20*/  IMAD R20, R4, R40.reuse, R20 ;  /* 0x0000002804147224 */ /* 0x080fe200078e0214 */
[----:B------:R-:W-:Y:S01]  /*6b30*/  SHF.L.U32 R4, R46, 0x10, RZ ;  /* 0x000000102e047819 */ /* 0x000fe200000006ff */
[-C--:B------:R-:W-:Y:S01]  /*6b40*/  IMAD R21, R0, R40.reuse, R21 ;  /* 0x0000002800157224 */ /* 0x080fe200078e0215 */
[C---:B------:R-:W-:Y:S01]  /*6b50*/  PRMT R0, R46.reuse, 0x8880, RZ ;  /* 0x000088802e007816 */ /* 0x040fe200000000ff */
[----:B------:R1:W-:Y:S01]  /*6b60*/  STS.128 [R69+UR44+0x4200], R56 ;  /* 0x0042003845007988 */ /* 0x0003e20008000c2c */
[----:B------:R-:W-:Y:S01]  /*6b70*/  SHF.L.U32 R3, R46, 0x8, RZ ;  /* 0x000000082e037819 */ /* 0x000fe200000006ff */
[-C--:B------:R-:W-:Y:S01]  /*6b80*/  IMAD R22, R2, R40.reuse, R22 ;  /* 0x0000002802167224 */ /* 0x080fe200078e0216 */
[----:B------:R-:W-:Y:S01]  /*6b90*/  SHF.R.S32.HI R2, RZ, 0x18, R4 ;  /* 0x00000018ff027819 */ /* 0x000fe20000011404 */
[-C--:B------:R-:W-:Y:S01]  /*6ba0*/  IMAD R23, R0, R40.reuse, R23 ;  /* 0x0000002800177224 */ /* 0x080fe200078e0217 */
[----:B------:R-:W-:Y:S01]  /*6bb0*/  SHF.R.S32.HI R3, RZ, 0x18, R3 ;  /* 0x00000018ff037819 */ /* 0x000fe20000011403 */
[----:B------:R-:W-:Y:S01]  /*6bc0*/  IMAD R30, R38, R35, RZ ;  /* 0x00000023261e7224 */ /* 0x000fe200078e02ff */
[----:B------:R-:W-:Y:S01]  /*6bd0*/  SHF.R.S32.HI R0, RZ, 0x18, R46 ;  /* 0x00000018ff007819 */ /* 0x000fe2000001142e */
[-C--:B------:R-:W-:Y:S01]  /*6be0*/  IMAD R24, R2, R40.reuse, R24 ;  /* 0x0000002802187224 */ /* 0x080fe200078e0218 */
[----:B------:R-:W-:Y:S01]  /*6bf0*/  PRMT R2, R47, 0x8880, RZ ;  /* 0x000088802f027816 */ /* 0x000fe200000000ff */
[-C--:B------:R-:W-:Y:S01]  /*6c00*/  IMAD R25, R3, R40.reuse, R25 ;  /* 0x0000002803197224 */ /* 0x080fe200078e0219 */
[C---:B------:R-:W-:Y:S01]  /*6c10*/  SHF.L.U32 R3, R47.reuse, 0x10, RZ ;  /* 0x000000102f037819 */ /* 0x040fe200000006ff */
[----:B------:R-:W-:Y:S01]  /*6c20*/  IMAD.SHL.U32 R4, R47, 0x100, RZ ;  /* 0x000001002f047824 */ /* 0x000fe200078e00ff */
[----:B------:R-:W-:Y:S01]  /*6c30*/  SHF.R.S32.HI R5, RZ, 0x18, R47 ;  /* 0x00000018ff057819 */ /* 0x000fe2000001142f */
[-C--:B------:R-:W-:Y:S01]  /*6c40*/  IMAD R26, R0, R40.reuse, R26 ;  /* 0x00000028001a7224 */ /* 0x080fe200078e021a */
[----:B------:R-:W-:Y:S01]  /*6c50*/  SHF.R.S32.HI R3, RZ, 0x18, R3 ;  /* 0x00000018ff037819 */ /* 0x000fe20000011403 */
[-C--:B------:R-:W-:Y:S01]  /*6c60*/  IMAD R27, R2, R40.reuse, R27 ;  /* 0x00000028021b7224 */ /* 0x080fe200078e021b */
[----:B------:R-:W-:Y:S02]  /*6c70*/  SHF.R.S32.HI R4, RZ, 0x18, R4 ;  /* 0x00000018ff047819 */ /* 0x000fe40000011404 */
[----:B------:R-:W-:Y:S01]  /*6c80*/  I2IP.S8.S32.SAT R17, R18, R17, RZ ;  /* 0x0000001112117239 */ /* 0x000fe200000014ff */
[-C--:B------:R-:W-:Y:S01]  /*6c90*/  IMAD R28, R3, R40.reuse, R28 ;  /* 0x00000028031c7224 */ /* 0x080fe200078e021c */
[----:B------:R-:W-:Y:S01]  /*6ca0*/  I2IP.S8.S32.SAT R21, R22, R21, RZ ;  /* 0x0000001516157239 */ /* 0x000fe200000014ff */
[-C--:B------:R-:W-:Y:S01]  /*6cb0*/  IMAD R29, R4, R40.reuse, R29 ;  /* 0x00000028041d7224 */ /* 0x080fe200078e021d */
[----:B------:R-:W-:Y:S01]  /*6cc0*/  I2IP.S8.S32.SAT R16, R16, R15, R17 ;  /* 0x0000000f10107239 */ /* 0x000fe20000001411 */
[----:B------:R-:W-:Y:S01]  /*6cd0*/  IMAD R30, R5, R40, R30 ;  /* 0x00000028051e7224 */ /* 0x000fe200078e021e */
[----:B------:R-:W-:Y:S02]  /*6ce0*/  I2IP.S8.S32.SAT R17, R20, R19, R21 ;  /* 0x0000001314117239 */ /* 0x000fe40000001415 */
[----:B------:R-:W-:Y:S02]  /*6cf0*/  I2IP.S8.S32.SAT R18, R26, R25, RZ ;  /* 0x000000191a127239 */ /* 0x000fe400000014ff */
[----:B------:R-:W-:Y:S02]  /*6d00*/  I2IP.S8.S32.SAT R19, R30, R29, RZ ;  /* 0x0000001d1e137239 */ /* 0x000fe400000014ff */
[----:B------:R-:W-:Y:S02]  /*6d10*/  I2IP.S8.S32.SAT R18, R24, R23, R18 ;  /* 0x0000001718127239 */ /* 0x000fe40000001412 */
[----:B------:R-:W-:Y:S02]  /*6d20*/  I2IP.S8.S32.SAT R19, R28, R27, R19 ;  /* 0x0000001b1c137239 */ /* 0x000fe40000001413 */
[----:B------:R-:W-:Y:S02]  /*6d30*/  LEA R0, R82, UR44, 0x3 ;  /* 0x0000002c52007c11 */ /* 0x000fe4000f8e18ff */
[----:B------:R-:W-:Y:S01]  /*6d40*/  @P6 SHF.L.U32 R2, R81, 0x1f, RZ ;  /* 0x0000001f51026819 */ /* 0x000fe200000006ff */
[----:B------:R1:W-:Y:S01]  /*6d50*/  STS.128 [R89+0x4210], R16 ;  /* 0x0042101059007388 */ /* 0x0003e20000000c00 */
[----:B------:R-:W-:Y:S01]  /*6d60*/  @!PT LDS RZ, [RZ] ;  /* 0x00000000fffff984 */ /* 0x000fe20000000800 */
[----:B------:R-:W-:Y:S01]  /*6d70*/  @!PT LDS RZ, [RZ] ;  /* 0x00000000fffff984 */ /* 0x000fe20000000800 */
[----:B------:R-:W-:Y:S01]  /*6d80*/  @!PT LDS RZ, [RZ] ;  /* 0x00000000fffff984 */ /* 0x000fe20000000800 */
[----:B------:R-:W-:Y:S01]  /*6d90*/  @!PT LDS RZ, [RZ] ;  /* 0x00000000fffff984 */ /* 0x000fe20000000800 */
[----:B------:R2:W-:Y:S07]  /*6da0*/  MEMBAR.ALL.CTA ;  /* 0x0000000000007992 */ /* 0x0005ee0000008000 */
[----:B--2---:R-:W2:Y:S02]  /*6db0*/  FENCE.VIEW.ASYNC.S ;  /* 0x00000000000073c6 */ /* 0x004ea40000000000 */
[----:B--2---:R-:W-:Y:S06]  /*6dc0*/  BAR.SYNC.DEFER_BLOCKING 0x1, 0x80 ;  /* 0x0042000000007b1d */ /* 0x004fec0000010000 */
[----:B------:R-:W-:Y:S05]  /*6dd0*/  @P0 BRA `(.L_x_107) ;  /* 0x0000000000280947 */ /* 0x000fea0003800000 */
[----:B------:R-:W-:Y:S01]  /*6de0*/  UIADD3 UR4, UPT, UPT, UR44, 0x4200, URZ ;  /* 0x000042002c047890 */ /* 0x000fe2000fffe0ff */
[----:B------:R-:W-:Y:S05]  /*6df0*/  UMOV UR51, UR36 ;  /* 0x0000002400337c82 */ /* 0x000fea0008000000 */
[----:B------:R-:W-:Y:S01]  /*6e00*/  MOV R86, UR4 ;  /* 0x0000000400567c02 */ /* 0x000fe20008000f00 */
[----:B------:R-:W-:Y:S03]  /*6e10*/  UIADD3 UR4, UP0, UPT, UR62, 0x680, URZ ;  /* 0x000006803e047890 */ /* 0x000fe6000ff1e0ff */
[----:B------:R-:W-:Y:S01]  /*6e20*/  R2UR UR48, R86 ;  /* 0x00000000563072ca */ /* 0x000fe200000e0000 */
[----:B------:R-:W-:Y:S11]  /*6e30*/  UIADD3.X UR5, UPT, UPT, URZ, UR63, URZ, UP0, !UPT ;  /* 0x0000003fff057290 */ /* 0x000ff600087fe4ff */
[----:B------:R-:W-:Y:S01]  /*6e40*/  @!UPT UIADD3 URZ, UPT, UPT, URZ, URZ, URZ ;  /* 0x000000fffffff290 */ /* 0x000fe2000fffe0ff */
[----:B------:R2:W-:Y:S01]  /*6e50*/  UTMASTG.3D [UR48], [UR4] ;  /* 0x00000030040073b5 */ /* 0x0005e20008010000 */
[----:B------:R0:W-:Y:S01]  /*6e60*/  UTMACMDFLUSH ;  /* 0x00000000000079b7 */ /* 0x0001e20000000000 */
[----:B--2---:R-:W-:Y:S04]  /*6e70*/  DEPBAR.LE SB0, 0x1 ;  /* 0x000080400000791a */ /* 0x004fe80000000000 */
.L_x_107:
[----:B------:R-:W-:Y:S05]  /*6e80*/  BSYNC.RECONVERGENT B0 ;  /* 0x0000000000007941 */ /* 0x000fea0003800200 */
.L_x_106:
[----:B------:R-:W-:Y:S06]  /*6e90*/  BAR.SYNC.DEFER_BLOCKING 0x1, 0x80 ;  /* 0x0042000000007b1d */ /* 0x000fec0000010000 */
[----:B------:R-:W2:Y:S01]  /*6ea0*/  @P6 SYNCS.PHASECHK.TRANS64.TRYWAIT P0, [R0+URZ+0x50], R2 ;  /* 0x00005002000065a7 */ /* 0x000ea200080011ff */
[----:B------:R-:W-:Y:S01]  /*6eb0*/  BSSY B1, `(.L_x_108) ;  /* 0x000001f000017945 */ /* 0x000fe20003800000 */
[----:B--2---:R-:W-:Y:S03]  /*6ec0*/  @P6 SEL R53, RZ, 0x1, !P0 ;  /* 0x00000001ff356807 */ /* 0x004fe60004000000 */
[----:B------:R-:W-:Y:S05]  /*6ed0*/  @!P6 BRA `(.L_x_109) ;  /* 0x000000000070e947 */ /* 0x000fea0003800000 */
[----:B------:R-:W-:Y:S01]  /*6ee0*/  ISETP.NE.AND P1, PT, R54, RZ, PT ;  /* 0x000000ff3600720c */ /* 0x000fe20003f25270 */
[----:B------:R-:W-:Y:S01]  /*6ef0*/  BSSY B0, `(.L_x_110) ;  /* 0x0000008000007945 */ /* 0x000fe20003800000 */
[----:B------:R-:W-:Y:S11]  /*6f00*/  ISETP.NE.AND P0, PT, R53, RZ, PT ;  /* 0x000000ff3500720c */ /* 0x000ff60003f05270 */
[----:B------:R-:W-:Y:S04]  /*6f10*/  @P1 IMAD R4, R82, 0x1000, R60 ;  /* 0x0000100052041824 */ /* 0x000fe800078e023c */
[----:B------:R-:W-:Y:S01]  /*6f20*/  @P1 IMAD.IADD R3, R55, 0x1, R4 ;  /* 0x0000000137031824 */ /* 0x000fe200078e0204 */
[----:B------:R-:W-:Y:S06]  /*6f30*/  @P0 BRA `(.L_x_111) ;  /* 0x00000000000c0947 */ /* 0x000fec0003800000 */
[----:B------:R-:W-:Y:S04]  /*6f40*/  SHF.L.U32 R2, R81, 0x1f, RZ ;  /* 0x0000001f51027819 */ /* 0x000fe800000006ff */
[----:B------:R-:W2:Y:S02]  /*6f50*/  SYNCS.PHASECHK.TRANS64.TRYWAIT P0, [R0+URZ+0x50], R2 ;  /* 0x00005002000075a7 */ /* 0x000ea400080011ff */
[----:B--2---:R-:W-:Y:S05]  /*6f60*/  @!P0 BRA `(.L_x_112) ;  /* 0x0000003000f88947 */ /* 0x004fea0003800000 */
.L_x_111:
[----:B------:R-:W-:Y:S05]  /*6f70*/  BSYNC B0 ;  /* 0x0000000000007941 */ /* 0x000fea0003800000 */
.L_x_110:
[----:B------:R-:W-:Y:S01]  /*6f80*/  ISETP.NE.AND P0, PT, R54, RZ, PT ;  /* 0x000000ff3600720c */ /* 0x000fe20003f05270 */
[----:B--2---:R-:W-:Y:S02]  /*6f90*/  VIADD R2, R0, 0x70 ;  /* 0x0000007000027836 */ /* 0x004fe40000000000 */
[----:B------:R-:W-:Y:S02]  /*6fa0*/  IMAD.U32 R0, RZ, RZ, UR45 ;  /* 0x0000002dff007e24 */ /* 0x000fe4000f8e00ff */
[----:B------:R-:W-:Y:S03]  /*6fb0*/  VIADD R82, R82, 0x1 ;  /* 0x0000000152527836 */ /* 0x000fe60000000000 */
[----:B------:R-:W-:Y:S05]  /*6fc0*/  PRMT R0, R0, 0x654, R2 ;  /* 0x0000065400007816 */ /* 0x000fea0000000002 */
[----:B------:R2:W3:Y:S04]  /*6fd0*/  @P0 LDS.128 R48, [R4+0x200] ;  /* 0x0002000004300984 */ /* 0x0004e80000000c00 */
        /* <DEDUP_REMOVED lines=11> */
[----:B--23--:R-:W-:Y:S02]  /*7090*/  LOP3.LUT R81, R81, R0, RZ, 0x3c, !PT ;  /* 0x0000000051517212 */ /* 0x00cfe400078e3cff */
.L_x_109:
[----:B------:R-:W-:Y:S05]  /*70a0*/  BSYNC B1 ;  /* 0x0000000000017941 */ /* 0x000fea0003800000 */
.L_x_108:
[----:B------:R-:W-:Y:S05]  /*70b0*/  VIADD R0, R39, 0x40 ;  /* 0x0000004027007836 */ /* 0x000fea0000000000 */
[----:B------:R-:W-:Y:S04]  /*70c0*/  SHF.R.U32.HI R0, RZ, 0x15, R0 ;  /* 0x00000015ff007819 */ /* 0x000fe80000011600 */
[----:B------:R-:W-:Y:S11]  /*70d0*/  LOP3.LUT P0, RZ, R0, 0x3, R75, 0x48, !PT ;  /* 0x0000000300ff7812 */ /* 0x000ff6000780484b */
[----:B------:R-:W-:Y:S02]  /*70e0*/  @!UPT UIADD3 URZ, UPT, UPT, URZ, URZ, URZ ;  /* 0x000000fffffff290 */ /* 0x000fe4000fffe0ff */
[----:B------:R-:W-:Y:S05]  /*70f0*/  @!P0 BRA `(.L_x_113) ;  /* 0x0000000000408947 */ /* 0x000fea0003800000 */
[----:B------:R-:W2:Y:S01]  /*7100*/  LDCU.64 UR8, c[0x4][0x78] ;  /* 0x01000f00ff0877ac */ /* 0x000ea20008000a00 */
[----:B------:R-:W-:Y:S01]  /*7110*/  MOV R3, 0x0 ;  /* 0x0000000000037802 */ /* 0x000fe20000000f00 */
[----:B------:R-:W-:Y:S02]  /*7120*/  HFMA2 R12, -RZ, RZ, 0, 5.9604644775390625e-08 ;  /* 0x00000001ff0c7431 */ /* 0x000fe400000001ff */
[----:B------:R-:W-:Y:S02]  /*7130*/  IMAD.MOV.U32 R8, RZ, RZ, 0x192 ;  /* 0x00000192ff087424 */ /* 0x000fe400078e00ff */
[----:B------:R-:W-:Y:S01]  /*7140*/  IMAD.MOV.U32 R13, RZ, RZ, RZ ;  /* 0x000000ffff0d7224 */ /* 0x000fe200078e00ff */
[----:B------:R-:W3:Y:S01]  /*7150*/  LDCU.64 UR6, c[0x4][0x80] ;  /* 0x01001000ff0677ac */ /* 0x000ee20008000a00 */
[----:B------:R-:W1:Y:S01]  /*7160*/  LDC.64 R2, c[0x4][R3] ;  /* 0x0100000003027b82 */ /* 0x000e620000000a00 */
[----:B------:R-:W5:Y:S01]  /*7170*/  LDCU.64 UR4, c[0x4][0x18] ;  /* 0x01000300ff0477ac */ /* 0x000f620008000a00 */
[----:B--2---:R-:W-:Y:S01]  /*7180*/  MOV R5, UR9 ;  /* 0x0000000900057c02 */ /* 0x004fe20008000f00 */
[----:B------:R-:W-:Y:S01]  /*7190*/  IMAD.U32 R4, RZ, RZ, UR8 ;  /* 0x00000008ff047e24 */ /* 0x000fe2000f8e00ff */
[----:B---3--:R-:W-:Y:S01]  /*71a0*/  MOV R7, UR7 ;  /* 0x0000000700077c02 */ /* 0x008fe20008000f00 */
[----:B------:R-:W-:Y:S01]  /*71b0*/  IMAD.U32 R6, RZ, RZ, UR6 ;  /* 0x00000006ff067e24 */ /* 0x000fe2000f8e00ff */
[----:B-----5:R-:W-:Y:S01]  /*71c0*/  MOV R11, UR5 ;  /* 0x00000005000b7c02 */ /* 0x020fe20008000f00 */
[----:B------:R-:W-:Y:S02]  /*71d0*/  IMAD.U32 R10, RZ, RZ, UR4 ;  /* 0x00000004ff0a7e24 */ /* 0x000fe4000f8e00ff */
[----:B------:R-:W-:Y:S07]  /*71e0*/  LEPC R20, `(.L_x_113) ;  /* 0x000000001014794e */ /* 0x000fee0000000000 */
[----:B-1--4-:R-:W-:Y:S05]  /*71f0*/  CALL.ABS.NOINC R2 ;  /* 0x0000000002007343 */ /* 0x012fea0003c00000 */
.L_x_113:
[C---:B------:R-:W-:Y:S01]  /*7200*/  SHF.L.U32 R2, R48.reuse, 0x10, RZ ;  /* 0x0000001030027819 */ /* 0x040fe200000006ff */
[----:B------:R-:W-:Y:S05]  /*7210*/  WARPSYNC.ALL ;  /* 0x0000000000007948 */ /* 0x000fea0003800000 */
[----:B------:R-:W-:Y:S01]  /*7220*/  R2UR UR4, R39 ;  /* 0x00000000270472ca */ /* 0x000fe200000e0000 */
[----:B------:R-:W-:Y:S01]  /*7230*/  BSSY.RECONVERGENT B0, `(.L_x_114) ;  /* 0x0000099000007945 */ /* 0x000fe20003800200 */
[C---:B------:R-:W-:Y:S02]  /*7240*/  PRMT R3, R48.reuse, 0x8880, RZ ;  /* 0x0000888030037816 */ /* 0x040fe400000000ff */
[----:B------:R-:W-:Y:S02]  /*7250*/  SHF.L.U32 R41, R48, 0x8, RZ ;  /* 0x0000000830297819 */ /* 0x000fe400000006ff */
[C---:B------:R-:W-:Y:S02]  /*7260*/  SHF.L.U32 R42, R49.reuse, 0x10, RZ ;  /* 0x00000010312a7819 */ /* 0x040fe400000006ff */
[----:B------:R-:W-:Y:S02]  /*7270*/  SHF.L.U32 R43, R49, 0x8, RZ ;  /* 0x00000008312b7819 */ /* 0x000fe400000006ff */
[----:B------:R-:W-:Y:S02]  /*7280*/  SHF.R.S32.HI R42, RZ, 0x18, R42 ;  /* 0x00000018ff2a7819 */ /* 0x000fe4000001142a */
[----:B------:R-:W-:Y:S01]  /*7290*/  SHF.R.S32.HI R43, RZ, 0x18, R43 ;  /* 0x00000018ff2b7819 */ /* 0x000fe2000001142b */
[----:B-1----:R-:W-:Y:S01]  /*72a0*/  LDTM.16dp32bit_t0_t15.x32 R4, tmem[UR4+0x40] ;  /* 0x00004004000479ee */ /* 0x002fe20008a80000 */
[----:B------:R-:W1:Y:S01]  /*72b0*/  LDTM.16dp32bit_t16_t31.x32 R4, tmem[UR4+0x60] ;  /* 0x00006004000479ee */ /* 0x000e620008aa0000 */
[----:B------:R-:W-:Y:S02]  /*72c0*/  ISETP.NE.AND P0, PT, R87, RZ, PT ;  /* 0x000000ff5700720c */ /* 0x000fe40003f05270 */
        /* <DEDUP_REMOVED lines=16> */
[----:B------:R-:W-:Y:S01]  /*73d0*/  IMAD R5, R38, R9, RZ ;  /* 0x0000000926057224 */ /* 0x000fe200078e02ff */
[----:B------:R-:W-:Y:S01]  /*73e0*/  PRMT R7, R50, 0x8880, RZ ;  /* 0x0000888032077816 */ /* 0x000fe200000000ff */
[----:B------:R-:W-:Y:S01]  /*73f0*/  IMAD R12, R38, R16, RZ ;  /* 0x00000010260c7224 */ /* 0x000fe200078e02ff */
[----:B------:R-:W-:Y:S01]  /*7400*/  I2IP.S8.S32.SAT R56, R2, R0, R56 ;  /* 0x0000000002387239 */ /* 0x000fe20000001438 */
[C---:B------:R-:W-:Y:S01]  /*7410*/  IMAD R9, R38.reuse, R13, RZ ;  /* 0x0000000d26097224 */ /* 0x040fe200078e02ff */
[----:B------:R-:W-:Y:S01]  /*7420*/  SHF.R.S32.HI R3, RZ, 0x18, R49 ;  /* 0x00000018ff037819 */ /* 0x000fe20000011431 */
[----:B------:R-:W-:Y:S01]  /*7430*/  IMAD R16, R38, R20, RZ ;  /* 0x0000001426107224 */ /* 0x000fe200078e02ff */
[----:B----4-:R-:W-:Y:S01]  /*7440*/  SHF.L.U32 R0, R44, 0x10, RZ ;  /* 0x000000102c007819 */ /* 0x010fe200000006ff */
[----:B------:R-:W-:Y:S01]  /*7450*/  IMAD R13, R38, R17, RZ ;  /* 0x00000011260d7224 */ /* 0x000fe200078e02ff */
[----:B------:R-:W-:Y:S01]  /*7460*/  SHF.L.U32 R2, R44, 0x8, RZ ;  /* 0x000000082c027819 */ /* 0x000fe200000006ff */
[C---:B------:R-:W-:Y:S01]  /*7470*/  IMAD R20, R38.reuse, R24, RZ ;  /* 0x0000001826147224 */ /* 0x040fe200078e02ff */
[----:B------:R-:W-:Y:S01]  /*7480*/  SHF.R.S32.HI R0, RZ, 0x18, R0 ;  /* 0x00000018ff007819 */ /* 0x000fe20000011400 */
[C---:B------:R-:W-:Y:S01]  /*7490*/  IMAD R17, R38.reuse, R21, RZ ;  /* 0x0000001526117224 */ /* 0x040fe200078e02ff */
[----:B------:R-:W-:Y:S01]  /*74a0*/  SHF.R.S32.HI R2, RZ, 0x18, R2 ;  /* 0x00000018ff027819 */ /* 0x000fe20000011402 */
[C---:B------:R-:W-:Y:S02]  /*74b0*/  IMAD R24, R38.reuse, R28, RZ ;  /* 0x0000001c26187224 */ /* 0x040fe400078e02ff */
[C---:B------:R-:W-:Y:S02]  /*74c0*/  IMAD R6, R38.reuse, R10, RZ ;  /* 0x0000000a26067224 */ /* 0x040fe400078e02ff */
[C---:B------:R-:W-:Y:S02]  /*74d0*/  IMAD R21, R38.reuse, R25, RZ ;  /* 0x0000001926157224 */ /* 0x040fe400078e02ff */
[----:B------:R-:W-:Y:S01]  /*74e0*/  IMAD R28, R38, R32, RZ ;  /* 0x00000020261c7224 */ /* 0x000fe200078e02ff */
[----:B------:R-:W-:Y:S01]  /*74f0*/  SHF.L.U32 R32, R50, 0x10, RZ ;  /* 0x0000001032207819 */ /* 0x000fe200000006ff */
[-C--:B------:R-:W-:Y:S02]  /*7500*/  IMAD R4, R41, R40.reuse, R4 ;  /* 0x0000002829047224 */ /* 0x080fe400078e0204 */
[----:B------:R-:W-:Y:S01]  /*7510*/  IMAD R25, R38, R29, RZ ;  /* 0x0000001d26197224 */ /* 0x000fe200078e02ff */
[----:B------:R-:W-:Y:S01]  /*7520*/  SHF.R.S32.HI R32, RZ, 0x18, R32 ;  /* 0x00000018ff207819 */ /* 0x000fe20000011420 */
[----:B------:R-:W-:Y:S02]  /*7530*/  IMAD R5, R42, R40, R5 ;  /* 0x000000282a057224 */ /* 0x000fe400078e0205 */
[----:B------:R-:W-:Y:S01]  /*7540*/  IMAD R29, R38, R33, RZ ;  /* 0x00000021261d7224 */ /* 0x000fe200078e02ff */
[----:B------:R-:W-:Y:S01]  /*7550*/  SHF.L.U32 R33, R50, 0x8, RZ ;  /* 0x0000000832217819 */ /* 0x000fe200000006ff */
[C---:B------:R-:W-:Y:S02]  /*7560*/  IMAD R11, R38.reuse, R11, RZ ;  /* 0x0000000b260b7224 */ /* 0x040fe400078e02ff */
[C---:B------:R-:W-:Y:S01]  /*7570*/  IMAD R10, R38.reuse, R14, RZ ;  /* 0x0000000e260a7224 */ /* 0x040fe200078e02ff */
[----:B------:R-:W-:Y:S01]  /*7580*/  SHF.R.S32.HI R33, RZ, 0x18, R33 ;  /* 0x00000018ff217819 */ /* 0x000fe20000011421 */
[----:B------:R-:W-:Y:S02]  /*7590*/  IMAD R6, R43, R40, R6 ;  /* 0x000000282b067224 */ /* 0x000fe400078e0206 */
[C---:B------:R-:W-:Y:S02]  /*75a0*/  IMAD R14, R38.reuse, R18, RZ ;  /* 0x00000012260e7224 */ /* 0x040fe400078e02ff */
[C---:B------:R-:W-:Y:S02]  /*75b0*/  IMAD R18, R38.reuse, R22, RZ ;  /* 0x0000001626127224 */ /* 0x040fe400078e02ff */
[----:B------:R-:W-:Y:S01]  /*75c0*/  IMAD R11, R3, R40, R11 ;  /* 0x00000028030b7224 */ /* 0x000fe200078e020b */
[----:B------:R-:W-:Y:S01]  /*75d0*/  PRMT R3, R51, 0x8880, RZ ;  /* 0x0000888033037816 */ /* 0x000fe200000000ff */
[C---:B------:R-:W-:Y:S02]  /*75e0*/  IMAD R22, R38.reuse, R26, RZ ;  /* 0x0000001a26167224 */ /* 0x040fe400078e02ff */
[C---:B------:R-:W-:Y:S01]  /*75f0*/  IMAD R26, R38.reuse, R30, RZ ;  /* 0x0000001e261a7224 */ /* 0x040fe200078e02ff */
[----:B------:R-:W-:Y:S01]  /*7600*/  I2IP.S8.S32.SAT R11, R11, R6, RZ ;  /* 0x000000060b0b7239 */ /* 0x000fe200000014ff */
[----:B------:R-:W-:Y:S01]  /*7610*/  IMAD R8, R7, R40, R8 ;  /* 0x0000002807087224 */ /* 0x000fe200078e0208 */
[----:B------:R-:W-:Y:S01]  /*7620*/  SHF.L.U32 R6, R51, 0x10, RZ ;  /* 0x0000001033067819 */ /* 0x000fe200000006ff */
[----:B------:R-:W-:Y:S01]  /*7630*/  IMAD R30, R38, R34, RZ ;  /* 0x00000022261e7224 */ /* 0x000fe200078e02ff */
[----:B------:R-:W-:Y:S01]  /*7640*/  SHF.R.S32.HI R34, RZ, 0x18, R50 ;  /* 0x00000018ff227819 */ /* 0x000fe20000011432 */
[----:B------:R-:W-:Y:S01]  /*7650*/  IMAD R9, R32, R40, R9 ;  /* 0x0000002820097224 */ /* 0x000fe200078e0209 */
[----:B------:R-:W-:Y:S01]  /*7660*/  SHF.R.S32.HI R6, RZ, 0x18, R6 ;  /* 0x00000018ff067819 */ /* 0x000fe20000011406 */
[----:B------:R-:W-:Y:S01]  /*7670*/  IMAD R15, R38, R15, RZ ;  /* 0x0000000f260f7224 */ /* 0x000fe200078e02ff */
[----:B------:R-:W-:Y:S01]  /*7680*/  I2IP.S8.S32.SAT R57, R5, R4, R11 ;  /* 0x0000000405397239 */ /* 0x000fe2000000140b */
[-C--:B------:R-:W-:Y:S01]  /*7690*/  IMAD R10, R33, R40.reuse, R10 ;  /* 0x00000028210a7224 */ /* 0x080fe200078e020a */
[----:B------:R-:W-:Y:S01]  /*76a0*/  SHF.L.U32 R5, R45, 0x10, RZ ;  /* 0x000000102d057819 */ /* 0x000fe200000006ff */
[----:B------:R-:W-:Y:S01]  /*76b0*/  IMAD.SHL.U32 R7, R51, 0x100, RZ ;  /* 0x0000010033077824 */ /* 0x000fe200078e00ff */
[----:B------:R-:W-:Y:S01]  /*76c0*/  PRMT R4, R45, 0x8880, RZ ;  /* 0x000088802d047816 */ /* 0x000fe200000000ff */
[-C--:B------:R-:W-:Y:S01]  /*76d0*/  IMAD R15, R34, R40.reuse, R15 ;  /* 0x00000028220f7224 */ /* 0x080fe200078e020f */
[----:B------:R-:W-:Y:S01]  /*76e0*/  SHF.R.S32.HI R5, RZ, 0x18, R5 ;  /* 0x00000018ff057819 */ /* 0x000fe20000011405 */
[-C--:B------:R-:W-:Y:S01]  /*76f0*/  IMAD R12, R3, R40.reuse, R12 ;  /* 0x00000028030c7224 */ /* 0x080fe200078e020c */
[----:B------:R-:W-:Y:S01]  /*7700*/  SHF.R.S32.HI R7, RZ, 0x18, R7 ;  /* 0x00000018ff077819 */ /* 0x000fe20000011407 */
[----:B------:R-:W-:Y:S01]  /*7710*/  IMAD R13, R6, R40, R13 ;  /* 0x00000028060d7224 */ /* 0x000fe200078e020d */
[----:B------:R-:W-:Y:S01]  /*7720*/  I2IP.S8.S32.SAT R15, R15, R10, RZ ;  /* 0x0000000a0f0f7239 */ /* 0x000fe200000014ff */
[----:B------:R-:W-:Y:S01]  /*7730*/  IMAD R19, R38, R19, RZ ;  /* 0x0000001326137224 */ /* 0x000fe200078e02ff */
[----:B------:R-:W-:Y:S01]  /*7740*/  SHF.R.S32.HI R10, RZ, 0x18, R51 ;  /* 0x00000018ff0a7819 */ /* 0x000fe20000011433 */
[----:B------:R-:W-:Y:S01]  /*7750*/  IMAD R14, R7, R40, R14 ;  /* 0x00000028070e7224 */ /* 0x000fe200078e020e */
[----:B------:R-:W-:Y:S01]  /*7760*/  PRMT R3, R44, 0x8880, RZ ;  /* 0x000088802c037816 */ /* 0x000fe200000000ff */
[----:B------:R-:W-:Y:S01]  /*7770*/  IMAD R23, R38, R23, RZ ;  /* 0x0000001726177224 */ /* 0x000fe200078e02ff */
[----:B------:R-:W-:Y:S01]  /*7780*/  I2IP.S8.S32.SAT R58, R9, R8, R15 ;  /* 0x00000008093a7239 */ /* 0x000fe2000000140f */
[-C--:B------:R-:W-:Y:S02]  /*7790*/  IMAD R19, R10, R40.reuse, R19 ;  /* 0x000000280a137224 */ /* 0x080fe400078e0213 */
[-C--:B------:R-:W-:Y:S01]  /*77a0*/  IMAD R16, R3, R40.reuse, R16 ;  /* 0x0000002803107224 */ /* 0x080fe200078e0210 */
[----:B------:R-:W-:Y:S01]  /*77b0*/  SHF.R.S32.HI R3, RZ, 0x18, R44 ;  /* 0x00000018ff037819 */ /* 0x000fe2000001142c */
[----:B------:R-:W-:Y:S01]  /*77c0*/  IMAD R17, R0, R40, R17 ;  /* 0x0000002800117224 */ /* 0x000fe200078e0211 */
[----:B------:R-:W-:Y:S01]  /*77d0*/  I2IP.S8.S32.SAT R14, R19, R14, RZ ;  /* 0x0000000e130e7239 */ /* 0x000fe200000014ff */
[----:B------:R-:W-:Y:S02]  /*77e0*/  IMAD.SHL.U32 R0, R45, 0x100, RZ ;  /* 0x000001002d007824 */ /* 0x000fe400078e00ff */
[-C--:B------:R-:W-:Y:S01]  /*77f0*/  IMAD R18, R2, R40.reuse, R18 ;  /* 0x0000002802127224 */ /* 0x080fe200078e0212 */
[----:B------:R-:W-:Y:S01]  /*7800*/  SHF.R.S32.HI R2, RZ, 0x18, R45 ;  /* 0x00000018ff027819 */ /* 0x000fe2000001142d */
[-C--:B------:R-:W-:Y:S01]  /*7810*/  IMAD R23, R3, R40.reuse, R23 ;  /* 0x0000002803177224 */ /* 0x080fe200078e0217 */
[----:B------:R-:W-:Y:S01]  /*7820*/  SHF.R.S32.HI R0, RZ, 0x18, R0 ;  /* 0x00000018ff007819 */ /* 0x000fe20000011400 */
[-C--:B------:R-:W-:Y:S01]  /*7830*/  IMAD R20, R4, R40.reuse, R20 ;  /* 0x0000002804147224 */ /* 0x080fe200078e0214 */
[C---:B------:R-:W-:Y:S01]  /*7840*/  SHF.L.U32 R4, R46.reuse, 0x10, RZ ;  /* 0x000000102e047819 */ /* 0x040fe200000006ff */
[-C--:B------:R-:W-:Y:S01]  /*7850*/  IMAD R21, R5, R40.reuse, R21 ;  /* 0x0000002805157224 */ /* 0x080fe200078e0215 */
[----:B------:R-:W-:Y:S01]  /*7860*/  PRMT R3, R46, 0x8880, RZ ;  /* 0x000088802e037816 */ /* 0x000fe200000000ff */
[----:B------:R-:W-:Y:S01]  /*7870*/  IMAD R27, R38, R27, RZ ;  /* 0x0000001b261b7224 */ /* 0x000fe200078e02ff */
[----:B------:R-:W-:Y:S01]  /*7880*/  SHF.L.U32 R5, R46, 0x8, RZ ;  /* 0x000000082e057819 */ /* 0x000fe200000006ff */
[-C--:B------:R-:W-:Y:S01]  /*7890*/  IMAD R22, R0, R40.reuse, R22 ;  /* 0x0000002800167224 */ /* 0x080fe200078e0216 */
[----:B------:R-:W-:Y:S01]  /*78a0*/  SHF.R.S32.HI R4, RZ, 0x18, R4 ;  /* 0x00000018ff047819 */ /* 0x000fe20000011404 */
[-C--:B------:R-:W-:Y:S01]  /*78b0*/  IMAD R27, R2, R40.reuse, R27 ;  /* 0x00000028021b7224 */ /* 0x080fe200078e021b */
[----:B------:R-:W-:Y:S01]  /*78c0*/  SHF.R.S32.HI R5, RZ, 0x18, R5 ;  /* 0x00000018ff057819 */ /* 0x000fe20000011405 */
[-C--:B------:R-:W-:Y:S01]  /*78d0*/  IMAD R24, R3, R40.reuse, R24 ;  /* 0x0000002803187224 */ /* 0x080fe200078e0218 */
[C---:B------:R-:W-:Y:S01]  /*78e0*/  SHF.L.U32 R3, R47.reuse, 0x10, RZ ;  /* 0x000000102f037819 */ /* 0x040fe200000006ff */
[-C--:B------:R-:W-:Y:S01]  /*78f0*/  IMAD R25, R4, R40.reuse, R25 ;  /* 0x0000002804197224 */ /* 0x080fe200078e0219 */
[----:B------:R-:W-:Y:S01]  /*7900*/  SHF.R.S32.HI R0, RZ, 0x18, R46 ;  /* 0x00000018ff007819 */ /* 0x000fe2000001142e */
[----:B------:R-:W-:Y:S01]  /*7910*/  IMAD R31, R38, R31, RZ ;  /* 0x0000001f261f7224 */ /* 0x000fe200078e02ff */
[----:B------:R-:W-:Y:S01]  /*7920*/  PRMT R2, R47, 0x8880, RZ ;  /* 0x000088802f027816 */ /* 0x000fe200000000ff */
[-C--:B------:R-:W-:Y:S01]  /*7930*/  IMAD R26, R5, R40.reuse, R26 ;  /* 0x00000028051a7224 */ /* 0x080fe200078e021a */
[----:B------:R-:W-:Y:S01]  /*7940*/  SHF.L.U32 R4, R47, 0x8, RZ ;  /* 0x000000082f047819 */ /* 0x000fe200000006ff */
[-C--:B------:R-:W-:Y:S01]  /*7950*/  IMAD R31, R0, R40.reuse, R31 ;  /* 0x00000028001f7224 */ /* 0x080fe200078e021f */
[----:B------:R-:W-:Y:S01]  /*7960*/  SHF.R.S32.HI R3, RZ, 0x18, R3 ;  /* 0x00000018ff037819 */ /* 0x000fe20000011403 */
[-C--:B------:R-:W-:Y:S01]  /*7970*/  IMAD R28, R2, R40.reuse, R28 ;  /* 0x00000028021c7224 */ /* 0x080fe200078e021c */
[----:B------:R-:W-:Y:S01]  /*7980*/  SHF.R.S32.HI R4, RZ, 0x18, R4 ;  /* 0x00000018ff047819 */ /* 0x000fe20000011404 */
[----:B------:R-:W-:Y:S01]  /*7990*/  IMAD R35, R38, R35, RZ ;  /* 0x0000002326237224 */ /* 0x000fe200078e02ff */
[----:B------:R-:W-:Y:S01]  /*79a0*/  SHF.R.S32.HI R5, RZ, 0x18, R47 ;  /* 0x00000018ff057819 */ /* 0x000fe2000001142f */
[----:B------:R-:W-:Y:S01]  /*79b0*/  IMAD R29, R3, R40, R29 ;  /* 0x00000028031d7224 */ /* 0x000fe200078e021d */
[----:B------:R-:W-:Y:S01]  /*79c0*/  I2IP.S8.S32.SAT R59, R13, R12, R14 ;  /* 0x0000000c0d3b7239 */ /* 0x000fe2000000140e */
[----:B------:R-:W-:Y:S01]  /*79d0*/  IMAD R30, R4, R40, R30 ;  /* 0x00000028041e7224 */ /* 0x000fe200078e021e */
[----:B------:R-:W-:Y:S01]  /*79e0*/  I2IP.S8.S32.SAT R18, R23, R18, RZ ;  /* 0x0000001217127239 */ /* 0x000fe200000014ff */
[----:B------:R-:W-:Y:S01]  /*79f0*/  IMAD R35, R5, R40, R35 ;  /* 0x0000002805237224 */ /* 0x000fe200078e0223 */
[----:B------:R-:W-:Y:S01]  /*7a00*/  I2IP.S8.S32.SAT R22, R27, R22, RZ ;  /* 0x000000161b167239 */ /* 0x000fe200000014ff */
[----:B------:R1:W-:Y:S01]  /*7a10*/  STS.128 [R69+UR44+0x5200], R56 ;  /* 0x0052003845007988 */ /* 0x0003e20008000c2c */
[----:B------:R-:W-:Y:S02]  /*7a20*/  I2IP.S8.S32.SAT R26, R31, R26, RZ ;  /* 0x0000001a1f1a7239 */ /* 0x000fe400000014ff */
[----:B------:R-:W-:Y:S02]  /*7a30*/  I2IP.S8.S32.SAT R19, R35, R30, RZ ;  /* 0x0000001e23137239 */ /* 0x000fe400000014ff */
[----:B------:R-:W-:Y:S02]  /*7a40*/  I2IP.S8.S32.SAT R16, R17, R16, R18 ;  /* 0x0000001011107239 */ /* 0x000fe40000001412 */
[----:B------:R-:W-:Y:S02]  /*7a50*/  I2IP.S8.S32.SAT R17, R21, R20, R22 ;  /* 0x0000001415117239 */ /* 0x000fe40000001416 */
        /* <DEDUP_REMOVED lines=13> */
[----:B------:R-:W-:Y:S02]  /*7b30*/  UIADD3 UR4, UP0, UPT, UR62, 0x680, URZ ;  /* 0x000006803e047890 */ /* 0x000fe4000ff1e0ff */
[----:B------:R-:W-:Y:S02]  /*7b40*/  UIADD3 UR9, UPT, UPT, UR49, 0x40, URZ ;  /* 0x0000004031097890 */ /* 0x000fe4000fffe0ff */
[----:B------:R-:W-:Y:S02]  /*7b50*/  UIADD3 UR8, UPT, UPT, UR44, 0x5200, URZ ;  /* 0x000052002c087890 */ /* 0x000fe4000fffe0ff */
[----:B------:R-:W-:Y:S01]  /*7b60*/  UIADD3.X UR5, UPT, UPT, URZ, UR63, URZ, UP0, !UPT ;  /* 0x0000003fff057290 */ /* 0x000fe200087fe4ff */
[----:B------:R-:W-:Y:S01]  /*7b70*/  UMOV UR10, UR50 ;  /* 0x00000032000a7c82 */ /* 0x000fe20008000000 */
[----:B------:R-:W-:Y:S07]  /*7b80*/  UMOV UR11, UR36 ;  /* 0x00000024000b7c82 */ /* 0x000fee0008000000 */
[----:B------:R2:W-:Y:S01]  /*7b90*/  UTMASTG.3D [UR8], [UR4] ;  /* 0x00000008040073b5 */ /* 0x0005e20008010000 */
[----:B------:R0:W-:Y:S01]  /*7ba0*/  UTMACMDFLUSH ;  /* 0x00000000000079b7 */ /* 0x0001e20000000000 */
[----:B--2---:R-:W-:Y:S04]  /*7bb0*/  DEPBAR.LE SB0, 0x1 ;  /* 0x000080400000791a */ /* 0x004fe80000000000 */
.L_x_115:
[----:B------:R-:W-:Y:S05]  /*7bc0*/  BSYNC.RECONVERGENT B0 ;  /* 0x0000000000007941 */ /* 0x000fea0003800200 */
.L_x_114:
        /* <DEDUP_REMOVED lines=14> */
.L_x_119:
[----:B------:R-:W-:Y:S05]  /*7cb0*/  BSYNC B0 ;  /* 0x0000000000007941 */ /* 0x000fea0003800000 */
.L_x_118:
[----:B------:R-:W-:Y:S01]  /*7cc0*/  ISETP.NE.AND P0, PT, R54, RZ, PT ;  /* 0x000000ff3600720c */ /* 0x000fe20003f05270 */
[----:B------:R-:W-:Y:S11]  /*7cd0*/  VIADD R82, R82, 0x1 ;  /* 0x0000000152527836 */ /* 0x000ff60000000000 */
[----:B------:R-:W-:Y:S01]  /*7ce0*/  @!UPT UIADD3 URZ, UPT, UPT, URZ, URZ, URZ ;  /* 0x000000fffffff290 */ /* 0x000fe2000fffe0ff */
[----:B------:R3:W4:Y:S04]  /*7cf0*/  @P0 LDS.128 R44, [R2+0x210] ;  /* 0x00021000022c0984 */ /* 0x0007280000000c00 */
[----:B------:R1:W1:Y:S01]  /*7d00*/  @P0 LDS.128 R48, [R3+0x200] ;  /* 0x0002000003300984 */ /* 0x0002620000000c00 */
        /* <DEDUP_REMOVED lines=8> */
[----:B---3--:R-:W-:Y:S02]  /*7d90*/  VIADD R2, R0, 0x70 ;  /* 0x0000007000027836 */ /* 0x008fe40000000000 */
[----:B--2---:R-:W-:Y:S05]  /*7da0*/  IMAD.U32 R0, RZ, RZ, UR45 ;  /* 0x0000002dff007e24 */ /* 0x004fea000f8e00ff */
[----:B------:R-:W-:Y:S04]  /*7db0*/  PRMT R0, R0, 0x654, R2 ;  /* 0x0000065400007816 */ /* 0x000fe80000000002 */
[----:B-----5:R2:W-:Y:S02]  /*7dc0*/  SYNCS.ARRIVE.TRANS64.RED.A1T0 RZ, [R0+URZ], RZ ;  /* 0x000000ff00ff79a7 */ /* 0x0205e400081004ff */
[----:B--2---:R-:W-:Y:S04]  /*7dd0*/  SEL R0, RZ, 0x1, P0 ;  /* 0x00000001ff007807 */ /* 0x004fe80000000000 */
[----:B-1--4-:R-:W-:Y:S02]  /*7de0*/  LOP3.LUT R81, R81, R0, RZ, 0x3c, !PT ;  /* 0x0000000051517212 */ /* 0x012fe400078e3cff */
.L_x_117:
[----:B------:R-:W-:Y:S05]  /*7df0*/  BSYNC B1 ;  /* 0x0000000000017941 */ /* 0x000fea0003800000 */
.L_x_116:
        /* <DEDUP_REMOVED lines=21> */
.L_x_121:
        /* <DEDUP_REMOVED lines=36> */
[----:B------:R-:W-:Y:S01]  /*8190*/  SHF.L.U32 R0, R44, 0x10, RZ ;  /* 0x000000102c007819 */ /* 0x000fe200000006ff */
        /* <DEDUP_REMOVED lines=110> */
[----:B------:R-:W-:Y:S02]  /*8880*/  UIADD3 UR4, UPT, UPT, UR44, 0x4200, URZ ;  /* 0x000042002c047890 */ /* 0x000fe4000fffe0ff */
[----:B------:R-:W-:Y:S01]  /*8890*/  UIADD3 UR9, UPT, UPT, UR49, 0x80, URZ ;  /* 0x0000008031097890 */ /* 0x000fe2000fffe0ff */
[----:B------:R-:W-:Y:S01]  /*88a0*/  UMOV UR10, UR50 ;  /* 0x00000032000a7c82 */ /* 0x000fe20008000000 */
[----:B------:R-:W-:Y:S02]  /*88b0*/  UMOV UR11, UR36 ;  /* 0x00000024000b7c82 */ /* 0x000fe40008000000 */
        /* <DEDUP_REMOVED lines=8> */
.L_x_123:
[----:B------:R-:W-:Y:S05]  /*8940*/  BSYNC.RECONVERGENT B0 ;  /* 0x0000000000007941 */ /* 0x000fea0003800200 */
.L_x_122:
        /* <DEDUP_REMOVED lines=14> */
.L_x_127:
[----:B------:R-:W-:Y:S05]  /*8a30*/  BSYNC B0 ;  /* 0x0000000000007941 */ /* 0x000fea0003800000 */
.L_x_126:
        /* <DEDUP_REMOVED lines=18> */
.L_x_125:
[----:B------:R-:W-:Y:S05]  /*8b60*/  BSYNC B1 ;  /* 0x0000000000017941 */ /* 0x000fea0003800000 */
.L_x_124:
        /* <DEDUP_REMOVED lines=21> */
.L_x_129:
[----:B------:R-:W-:Y:S01]  /*8cc0*/  ISETP.NE.AND P0, PT, R87, RZ, PT ;  /* 0x000000ff5700720c */ /* 0x000fe20003f05270 */
[----:B------:R-:W-:Y:S05]  /*8cd0*/  WARPSYNC.ALL ;  /* 0x0000000000007948 */ /* 0x000fea0003800000 */
[----:B------:R-:W-:Y:S01]  /*8ce0*/  IMAD.SHL.U32 R66, R49, 0x100, RZ ;  /* 0x0000010031427824 */ /* 0x000fe200078e00ff */
[----:B------:R-:W-:Y:S01]  /*8cf0*/  R2UR UR4, R39 ;  /* 0x00000000270472ca */ /* 0x000fe200000e0000 */
[----:B------:R-:W-:Y:S01]  /*8d00*/  IMAD.SHL.U32 R60, R51, 0x100, RZ ;  /* 0x00000100333c7824 */ /* 0x000fe200078e00ff */
[C---:B------:R-:W-:Y:S01]  /*8d10*/  SHF.L.U32 R2, R48.reuse, 0x10, RZ ;  /* 0x0000001030027819 */ /* 0x040fe200000006ff */
[----:B----4-:R-:W-:Y:S01]  /*8d20*/  IMAD.SHL.U32 R54, R45, 0x100, RZ ;  /* 0x000001002d367824 */ /* 0x010fe200078e00ff */
[C---:B------:R-:W-:Y:S01]  /*8d30*/  PRMT R0, R48.reuse, 0x8880, RZ ;  /* 0x0000888030007816 */ /* 0x040fe200000000ff */
[----:B------:R-:W-:Y:S01]  /*8d40*/  BSSY.RECONVERGENT B0, `(.L_x_130) ;  /* 0x000009e000007945 */ /* 0x000fe20003800200 */
[----:B------:R-:W-:Y:S02]  /*8d50*/  SHF.L.U32 R3, R48, 0x8, RZ ;  /* 0x0000000830037819 */ /* 0x000fe400000006ff */
[----:B------:R-:W-:Y:S02]  /*8d60*/  SHF.R.S32.HI R2, RZ, 0x18, R2 ;  /* 0x00000018ff027819 */ /* 0x000fe40000011402 */
[----:B------:R-:W-:Y:S02]  /*8d70*/  PRMT R68, R49, 0x8880, RZ ;  /* 0x0000888031447816 */ /* 0x000fe400000000ff */
[----:B------:R-:W-:Y:S01]  /*8d80*/  SHF.R.S32.HI R3, RZ, 0x18, R3 ;  /* 0x00000018ff037819 */ /* 0x000fe20000011403 */
[----:B-1----:R-:W-:Y:S01]  /*8d90*/  LDTM.16dp32bit_t0_t15.x32 R4, tmem[UR4+0xc0] ;  /* 0x0000c004000479ee */ /* 0x002fe20008a80000 */
[----:B------:R-:W1:Y:S01]  /*8da0*/  LDTM.16dp32bit_t16_t31.x32 R4, tmem[UR4+0xe0] ;  /* 0x0000e004000479ee */ /* 0x000e620008aa0000 */
[----:B------:R-:W-:Y:S01]  /*8db0*/  NOP ;  /* 0x0000000000007918 */ /* 0x000fe20000000000 */
[----:B------:R-:W-:Y:S02]  /*8dc0*/  SHF.L.U32 R63, R50, 0x8, RZ ;  /* 0x00000008323f7819 */ /* 0x000fe400000006ff */
[C---:B------:R-:W-:Y:S02]  /*8dd0*/  PRMT R62, R51.reuse, 0x8880, RZ ;  /* 0x00008880333e7816 */ /* 0x040fe400000000ff */
[----:B------:R-:W-:Y:S02]  /*8de0*/  SHF.L.U32 R61, R51, 0x10, RZ ;  /* 0x00000010333d7819 */ /* 0x000fe400000006ff */
[----:B------:R-:W-:Y:S02]  /*8df0*/  R2UR UR5, R52 ;  /* 0x00000000340572ca */ /* 0x000fe400000e0000 */
[----:B------:R-:W-:Y:S01]  /*8e00*/  SHF.R.S32.HI R39, RZ, 0x18, R48 ;  /* 0x00000018ff277819 */ /* 0x000fe20000011430 */
[----:B------:R-:W-:Y:S01]  /*8e10*/  IMAD.SHL.U32 R48, R47, 0x100, RZ ;  /* 0x000001002f307824 */ /* 0x000fe200078e00ff */
[----:B------:R-:W-:Y:S02]  /*8e20*/  SHF.L.U32 R67, R49, 0x10, RZ ;  /* 0x0000001031437819 */ /* 0x000fe400000006ff */
[C---:B------:R-:W-:Y:S02]  /*8e30*/  PRMT R65, R50.reuse, 0x8880, RZ ;  /* 0x0000888032417816 */ /* 0x040fe400000000ff */
[----:B------:R-:W-:Y:S02]  /*8e40*/  SHF.R.S32.HI R41, RZ, 0x18, R49 ;  /* 0x00000018ff297819 */ /* 0x000fe40000011431 */
[----:B------:R-:W-:Y:S02]  /*8e50*/  SHF.L.U32 R64, R50, 0x10, RZ ;  /* 0x0000001032407819 */ /* 0x000fe400000006ff */
[----:B------:R-:W-:Y:S01]  /*8e60*/  SHF.R.S32.HI R42, RZ, 0x18, R50 ;  /* 0x00000018ff2a7819 */ /* 0x000fe20000011432 */
[----:B------:R-:W-:Y:S01]  /*8e70*/  UIADD3 UR4, UPT, UPT, UR5, 0xe0, URZ ;  /* 0x000000e005047890 */ /* 0x000fe2000fffe0ff */
[----:B------:R-:W-:Y:S01]  /*8e80*/  PRMT R59, R44, 0x8880, RZ ;  /* 0x000088802c3b7816 */ /* 0x000fe200000000ff */
[C---:B-1----:R-:W-:Y:S02]  /*8e90*/  IMAD R4, R38.reuse, R4, RZ ;  /* 0x0000000426047224 */ /* 0x042fe400078e02ff */
[----:B------:R-:W-:Y:S01]  /*8ea0*/  UPRMT UR4, UR45, 0x654, UR4 ;  /* 0x000006542d047896 */ /* 0x000fe20008000004 */
[C---:B------:R-:W-:Y:S01]  /*8eb0*/  IMAD R5, R38.reuse, R5, RZ ;  /* 0x0000000526057224 */ /* 0x040fe200078e02ff */
[----:B------:R-:W-:Y:S01]  /*8ec0*/  SHF.R.S32.HI R43, RZ, 0x18, R51 ;  /* 0x00000018ff2b7819 */ /* 0x000fe20000011433 */
[----:B------:R-:W-:Y:S01]  /*8ed0*/  IMAD R6, R38, R6, RZ ;  /* 0x0000000626067224 */ /* 0x000fe200078e02ff */
[----:B------:R-:W-:Y:S01]  /*8ee0*/  SHF.L.U32 R51, R46, 0x8, RZ ;  /* 0x000000082e337819 */ /* 0x000fe200000006ff */
[----:B------:R-:W-:Y:S01]  /*8ef0*/  IMAD R4, R0, R40, R4 ;  /* 0x0000002800047224 */ /* 0x000fe200078e0204 */
[----:B------:R-:W-:Y:S01]  /*8f00*/  MOV R0, R68 ;  /* 0x0000004400007202 */ /* 0x000fe20000000f00 */
[----:B------:R-:W-:Y:S01]  /*8f10*/  IMAD R7, R38, R7, RZ ;  /* 0x0000000726077224 */ /* 0x000fe200078e02ff */
[----:B------:R-:W-:Y:S01]  /*8f20*/  SHF.L.U32 R58, R44, 0x10, RZ ;  /* 0x000000102c3a7819 */ /* 0x000fe200000006ff */
[-C--:B------:R-:W-:Y:S01]  /*8f30*/  IMAD R5, R2, R40.reuse, R5 ;  /* 0x0000002802057224 */ /* 0x080fe200078e0205 */
[----:B------:R-:W-:Y:S01]  /*8f40*/  SYNCS.ARRIVE.TRANS64.RED.A1T0 RZ, [UR4], RZ ;  /* 0x000000ffffff79a7 */ /* 0x000fe20008100404 */
[----:B------:R-:W-:Y:S01]  /*8f50*/  IMAD R6, R3, R40, R6 ;  /* 0x0000002803067224 */ /* 0x000fe200078e0206 */
[----:B------:R-:W-:Y:S01]  /*8f60*/  SHF.R.S32.HI R2, RZ, 0x18, R67 ;  /* 0x00000018ff027819 */ /* 0x000fe20000011443 */
[C---:B------:R-:W-:Y:S01]  /*8f70*/  IMAD R8, R38.reuse, R8, RZ ;  /* 0x0000000826087224 */ /* 0x040fe200078e02ff */
[----:B------:R-:W-:Y:S01]  /*8f80*/  SHF.R.S32.HI R3, RZ, 0x18, R66 ;  /* 0x00000018ff037819 */ /* 0x000fe20000011442 */
[-C--:B------:R-:W-:Y:S01]  /*8f90*/  IMAD R7, R39, R40.reuse, R7 ;  /* 0x0000002827077224 */ /* 0x080fe200078e0207 */
[----:B------:R-:W-:Y:S01]  /*8fa0*/  MOV R39, R65 ;  /* 0x0000004100277202 */ /* 0x000fe20000000f00 */
[----:B------:R-:W-:Y:S01]  /*8fb0*/  IMAD R9, R38, R9, RZ ;  /* 0x0000000926097224 */ /* 0x000fe200078e02ff */
[C---:B------:R-:W-:Y:S01]  /*8fc0*/  PRMT R56, R45.reuse, 0x8880, RZ ;  /* 0x000088802d387816 */ /* 0x040fe200000000ff */
[----:B------:R-:W-:Y:S01]  /*8fd0*/  IMAD R8, R0, R40, R8 ;  /* 0x0000002800087224 */ /* 0x000fe200078e0208 */
[----:B------:R-:W-:Y:S01]  /*8fe0*/  SHF.L.U32 R55, R45, 0x10, RZ ;  /* 0x000000102d377819 */ /* 0x000fe200000006ff */
[----:B------:R-:W-:Y:S01]  /*8ff0*/  IMAD R10, R38, R10, RZ ;  /* 0x0000000a260a7224 */ /* 0x000fe200078e02ff */
[----:B------:R-:W-:Y:S01]  /*9000*/  PRMT R53, R46, 0x8880, RZ ;  /* 0x000088802e357816 */ /* 0x000fe200000000ff */
[----:B------:R-:W-:Y:S01]  /*9010*/  IMAD R9, R2, R40, R9 ;  /* 0x0000002802097224 */ /* 0x000fe200078e0209 */
[----:B------:R-:W-:Y:S01]  /*9020*/  SHF.R.S32.HI R45, RZ, 0x18, R45 ;  /* 0x00000018ff2d7819 */ /* 0x000fe2000001142d */
[----:B------:R-:W-:Y:S01]  /*9030*/  IMAD R0, R38, R20, RZ ;  /* 0x0000001426007224 */ /* 0x000fe200078e02ff */
[----:B------:R-:W-:Y:S01]  /*9040*/  SHF.L.U32 R52, R46, 0x10, RZ ;  /* 0x000000102e347819 */ /* 0x000fe200000006ff */
[C---:B------:R-:W-:Y:S01]  /*9050*/  IMAD R11, R38.reuse, R11, RZ ;  /* 0x0000000b260b7224 */ /* 0x040fe200078e02ff */
[C---:B------:R-:W-:Y:S01]  /*9060*/  PRMT R50, R47.reuse, 0x8880, RZ ;  /* 0x000088802f327816 */ /* 0x040fe200000000ff */
[C---:B------:R-:W-:Y:S01]  /*9070*/  IMAD R2, R38.reuse, R21, RZ ;  /* 0x0000001526027224 */ /* 0x040fe200078e02ff */
[----:B------:R-:W-:Y:S01]  /*9080*/  SHF.R.S32.HI R46, RZ, 0x18, R46 ;  /* 0x00000018ff2e7819 */ /* 0x000fe2000001142e */
[C---:B------:R-:W-:Y:S01]  /*9090*/  IMAD R20, R38.reuse, R24, RZ ;  /* 0x0000001826147224 */ /* 0x040fe200078e02ff */
[----:B------:R-:W-:Y:S01]  /*90a0*/  SHF.L.U32 R49, R47, 0x10, RZ ;  /* 0x000000102f317819 */ /* 0x000fe200000006ff */
[C---:B------:R-:W-:Y:S01]  /*90b0*/  IMAD R21, R38.reuse, R25, RZ ;  /* 0x0000001926157224 */ /* 0x040fe200078e02ff */
[----:B------:R-:W-:Y:S01]  /*90c0*/  SHF.R.S32.HI R47, RZ, 0x18, R47 ;  /* 0x00000018ff2f7819 */ /* 0x000fe2000001142f */
[----:B------:R-:W-:Y:S01]  /*90d0*/  IMAD R24, R38, R28, RZ ;  /* 0x0000001c26187224 */ /* 0x000fe200078e02ff */
[----:B------:R-:W-:Y:S01]  /*90e0*/  SHF.L.U32 R57, R44, 0x8, RZ ;  /* 0x000000082c397819 */ /* 0x000fe200000006ff */
[----:B------:R-:W-:Y:S01]  /*90f0*/  IMAD R10, R3, R40, R10 ;  /* 0x00000028030a7224 */ /* 0x000fe200078e020a */
[----:B------:R-:W-:Y:S01]  /*9100*/  SHF.R.S32.HI R44, RZ, 0x18, R44 ;  /* 0x00000018ff2c7819 */ /* 0x000fe2000001142c */
[----:B------:R-:W-:Y:S01]  /*9110*/  IMAD R12, R38, R12, RZ ;  /* 0x0000000c260c7224 */ /* 0x000fe200078e02ff */
[----:B------:R-:W-:Y:S01]  /*9120*/  IADD3 R36, PT, PT, R36, 0x1, RZ ;  /* 0x0000000124247810 */ /* 0x000fe20007ffe0ff */
[C---:B------:R-:W-:Y:S02]  /*9130*/  IMAD R25, R38.reuse, R29, RZ ;  /* 0x0000001d26197224 */ /* 0x040fe400078e02ff */
[C---:B------:R-:W-:Y:S01]  /*9140*/  IMAD R28, R38.reuse, R32, RZ ;  /* 0x00000020261c7224 */ /* 0x040fe200078e02ff */
[----:B------:R-:W-:Y:S01]  /*9150*/  SHF.R.S32.HI R32, RZ, 0x18, R64 ;  /* 0x00000018ff207819 */ /* 0x000fe20000011440 */
[C---:B------:R-:W-:Y:S01]  /*9160*/  IMAD R29, R38.reuse, R33, RZ ;  /* 0x00000021261d7224 */ /* 0x040fe200078e02ff */
[----:B------:R-:W-:Y:S01]  /*9170*/  I2IP.S8.S32.SAT R33, R7, R6, RZ ;  /* 0x0000000607217239 */ /* 0x000fe200000014ff */
[----:B------:R-:W-:Y:S01]  /*9180*/  IMAD R11, R41, R40, R11 ;  /* 0x00000028290b7224 */ /* 0x000fe200078e020b */
[----:B------:R-:W-:Y:S01]  /*9190*/  SHF.R.S32.HI R6, RZ, 0x18, R63 ;  /* 0x00000018ff067819 */ /* 0x000fe2000001143f */
[C---:B------:R-:W-:Y:S01]  /*91a0*/  IMAD R13, R38.reuse, R13, RZ ;  /* 0x0000000d260d7224 */ /* 0x040fe200078e02ff */
[----:B------:R-:W-:Y:S01]  /*91b0*/  MOV R7, R62 ;  /* 0x0000003e00077202 */ /* 0x000fe20000000f00 */
[C---:B------:R-:W-:Y:S02]  /*91c0*/  IMAD R14, R38.reuse, R14, RZ ;  /* 0x0000000e260e7224 */ /* 0x040fe400078e02ff */
[C---:B------:R-:W-:Y:S02]  /*91d0*/  IMAD R3, R38.reuse, R22, RZ ;  /* 0x0000001626037224 */ /* 0x040fe400078e02ff */
[----:B------:R-:W-:Y:S02]  /*91e0*/  IMAD R12, R39, R40, R12 ;  /* 0x00000028270c7224 */ /* 0x000fe400078e020c */
[C---:B------:R-:W-:Y:S02]  /*91f0*/  IMAD R22, R38.reuse, R26, RZ ;  /* 0x0000001a26167224 */ /* 0x040fe400078e02ff */
[C---:B------:R-:W-:Y:S02]  /*9200*/  IMAD R15, R38.reuse, R15, RZ ;  /* 0x0000000f260f7224 */ /* 0x040fe400078e02ff */
[----:B------:R-:W-:Y:S02]  /*9210*/  IMAD R26, R38, R30, RZ ;  /* 0x0000001e261a7224 */ /* 0x000fe400078e02ff */
[----:B------:R-:W-:Y:S02]  /*9220*/  IMAD R13, R32, R40, R13 ;  /* 0x00000028200d7224 */ /* 0x000fe400078e020d */
[C---:B------:R-:W-:Y:S01]  /*9230*/  IMAD R30, R38.reuse, R34, RZ ;  /* 0x00000022261e7224 */ /* 0x040fe200078e02ff */
[----:B------:R-:W-:Y:S01]  /*9240*/  I2IP.S8.S32.SAT R34, R11, R10, RZ ;  /* 0x0000000a0b227239 */ /* 0x000fe200000014ff */
[----:B------:R-:W-:Y:S01]  /*9250*/  IMAD R16, R38, R16, RZ ;  /* 0x0000001026107224 */ /* 0x000fe200078e02ff */
[----:B------:R-:W-:Y:S01]  /*9260*/  SHF.R.S32.HI R10, RZ, 0x18, R61 ;  /* 0x00000018ff0a7819 */ /* 0x000fe2000001143d */
[----:B------:R-:W-:Y:S01]  /*9270*/  IMAD R14, R6, R40, R14 ;  /* 0x00000028060e7224 */ /* 0x000fe200078e020e */
[----:B------:R-:W-:Y:S01]  /*9280*/  I2IP.S8.S32.SAT R61, R9, R8, R34 ;  /* 0x00000008093d7239 */ /* 0x000fe20000001422 */
[----:B------:R-:W-:Y:S01]  /*9290*/  IMAD R17, R38, R17, RZ ;  /* 0x0000001126117224 */ /* 0x000fe200078e02ff */
[----:B------:R-:W-:Y:S01]  /*92a0*/  SHF.R.S32.HI R11, RZ, 0x18, R60 ;  /* 0x00000018ff0b7819 */ /* 0x000fe2000001143c */
[----:B------:R-:W-:Y:S01]  /*92b0*/  IMAD R15, R42, R40, R15 ;  /* 0x000000282a0f7224 */ /* 0x000fe200078e020f */
[----:B------:R-:W-:Y:S01]  /*92c0*/  I2IP.S8.S32.SAT R60, R5, R4, R33 ;  /* 0x00000004053c7239 */ /* 0x000fe20000001421 */
[C---:B------:R-:W-:Y:S01]  /*92d0*/  IMAD R18, R38.reuse, R18, RZ ;  /* 0x0000001226127224 */ /* 0x040fe200078e02ff */
[----:B------:R-:W-:Y:S01]  /*92e0*/  SHF.R.S32.HI R5, RZ, 0x18, R58 ;  /* 0x00000018ff057819 */ /* 0x000fe2000001143a */
[----:B------:R-:W-:Y:S01]  /*92f0*/  IMAD R16, R7, R40, R16 ;  /* 0x0000002807107224 */ /* 0x000fe200078e0210 */
[----:B------:R-:W-:Y:S01]  /*9300*/  I2IP.S8.S32.SAT R14, R15, R14, RZ ;  /* 0x0000000e0f0e7239 */ /* 0x000fe200000014ff */
[----:B------:R-:W-:Y:S01]  /*9310*/  IMAD R19, R38, R19, RZ ;  /* 0x0000001326137224 */ /* 0x000fe200078e02ff */
[----:B------:R-:W-:Y:S01]  /*9320*/  SHF.R.S32.HI R7, RZ, 0x18, R48 ;  /* 0x00000018ff077819 */ /* 0x000fe20000011430 */
[----:B------:R-:W-:Y:S01]  /*9330*/  IMAD R17, R10, R40, R17 ;  /* 0x000000280a117224 */ /* 0x000fe200078e0211 */
[----:B------:R-:W-:Y:S01]  /*9340*/  I2IP.S8.S32.SAT R62, R13, R12, R14 ;  /* 0x0000000c0d3e7239 */ /* 0x000fe2000000140e */
[-C--:B------:R-:W-:Y:S01]  /*9350*/  IMAD R18, R11, R40.reuse, R18 ;  /* 0x000000280b127224 */ /* 0x080fe200078e0212 */
[----:B------:R-:W-:Y:S01]  /*9360*/  SHF.R.S32.HI R6, RZ, 0x18, R57 ;  /* 0x00000018ff067819 */ /* 0x000fe20000011439 */
[----:B------:R-:W-:Y:S02]  /*9370*/  IMAD.MOV.U32 R4, RZ, RZ, R59 ;  /* 0x000000ffff047224 */ /* 0x000fe400078e003b */
[-C--:B------:R-:W-:Y:S02]  /*9380*/  IMAD R19, R43, R40.reuse, R19 ;  /* 0x000000282b137224 */ /* 0x080fe400078e0213 */
[----:B------:R-:W-:Y:S01]  /*9390*/  IMAD R0, R4, R40, R0 ;  /* 0x0000002804007224 */ /* 0x000fe200078e0200 */
[----:B------:R-:W-:Y:S01]  /*93a0*/  MOV R4, R56 ;  /* 0x0000003800047202 */ /* 0x000fe20000000f00 */
[----:B------:R-:W-:Y:S01]  /*93b0*/  IMAD R23, R38, R23, RZ ;  /* 0x0000001726177224 */ /* 0x000fe200078e02ff */
[----:B------:R-:W-:Y:S01]  /*93c0*/  I2IP.S8.S32.SAT R18, R19, R18, RZ ;  /* 0x0000001213127239 */ /* 0x000fe200000014ff */
[-C--:B------:R-:W-:Y:S01]  /*93d0*/  IMAD R2, R5, R40.reuse, R2 ;  /* 0x0000002805027224 */ /* 0x080fe200078e0202 */
[----:B------:R-:W-:Y:S01]  /*93e0*/  SHF.R.S32.HI R5, RZ, 0x18, R55 ;  /* 0x00000018ff057819 */ /* 0x000fe20000011437 */
[----:B------:R-:W-:Y:S01]  /*93f0*/  IMAD R3, R6, R40, R3 ;  /* 0x0000002806037224 */ /* 0x000fe200078e0203 */
[----:B------:R-:W-:Y:S01]  /*9400*/  I2IP.S8.S32.SAT R63, R17, R16, R18 ;  /* 0x00000010113f7239 */ /* 0x000fe20000001412 */
[-C--:B------:R-:W-:Y:S01]  /*9410*/  IMAD R23, R44, R40.reuse, R23 ;  /* 0x000000282c177224 */ /* 0x080fe200078e0217 */
[----:B------:R-:W-:Y:S01]  /*9420*/  SHF.R.S32.HI R6, RZ, 0x18, R54 ;  /* 0x00000018ff067819 */ /* 0x000fe20000011436 */
[-C--:B------:R-:W-:Y:S01]  /*9430*/  IMAD R20, R4, R40.reuse, R20 ;  /* 0x0000002804147224 */ /* 0x080fe200078e0214 */
[----:B------:R-:W-:Y:S01]  /*9440*/  MOV R4, R53 ;  /* 0x0000003500047202 */ /* 0x000fe20000000f00 */
[----:B------:R1:W-:Y:S01]  /*9450*/  STS.128 [R69+UR44+0x5200], R60 ;  /* 0x0052003c45007988 */ /* 0x0003e20008000c2c */
[----:B------:R-:W-:Y:S01]  /*9460*/  IMAD R27, R38, R27, RZ ;  /* 0x0000001b261b7224 */ /* 0x000fe200078e02ff */
[----:B------:R-:W-:Y:S01]  /*9470*/  I2IP.S8.S32.SAT R3, R23, R3, RZ ;  /* 0x0000000317037239 */ /* 0x000fe200000014ff */
[-C--:B------:R-:W-:Y:S01]  /*9480*/  IMAD R21, R5, R40.reuse, R21 ;  /* 0x0000002805157224 */ /* 0x080fe200078e0215 */
[----:B------:R-:W-:Y:S01]  /*9490*/  SHF.R.S32.HI R5, RZ, 0x18, R52 ;  /* 0x00000018ff057819 */ /* 0x000fe20000011434 */
[-C--:B------:R-:W-:Y:S01]  /*94a0*/  IMAD R22, R6, R40.reuse, R22 ;  /* 0x0000002806167224 */ /* 0x080fe200078e0216 */
[----:B------:R-:W-:Y:S01]  /*94b0*/  SHF.R.S32.HI R6, RZ, 0x18, R49 ;  /* 0x00000018ff067819 */ /* 0x000fe20000011431 */
[-C--:B------:R-:W-:Y:S02]  /*94c0*/  IMAD R27, R45, R40.reuse, R27 ;  /* 0x000000282d1b7224 */ /* 0x080fe400078e021b */
[-C--:B------:R-:W-:Y:S01]  /*94d0*/  IMAD R24, R4, R40.reuse, R24 ;  /* 0x0000002804187224 */ /* 0x080fe200078e0218 */
[----:B------:R-:W-:Y:S01]  /*94e0*/  SHF.R.S32.HI R4, RZ, 0x18, R51 ;  /* 0x00000018ff047819 */ /* 0x000fe20000011433 */
[----:B------:R-:W-:Y:S01]  /*94f0*/  IMAD R25, R5, R40, R25 ;  /* 0x0000002805197224 */ /* 0x000fe200078e0219 */
[----:B------:R-:W-:Y:S01]  /*9500*/  MOV R5, R50 ;  /* 0x0000003200057202 */ /* 0x000fe20000000f00 */
[----:B------:R-:W-:Y:S02]  /*9510*/  IMAD R31, R38, R31, RZ ;  /* 0x0000001f261f7224 */ /* 0x000fe400078e02ff */
[----:B------:R-:W-:Y:S01]  /*9520*/  IMAD R26, R4, R40, R26 ;  /* 0x00000028041a7224 */ /* 0x000fe200078e021a */
[----:B------:R-:W-:Y:S01]  /*9530*/  I2IP.S8.S32.SAT R4, R2, R0, R3 ;  /* 0x0000000002047239 */ /* 0x000fe20000001403 */
[-C--:B------:R-:W-:Y:S02]  /*9540*/  IMAD R31, R46, R40.reuse, R31 ;  /* 0x000000282e1f7224 */ /* 0x080fe400078e021f */
[----:B------:R-:W-:Y:S01]  /*9550*/  IMAD R28, R5, R40, R28 ;  /* 0x00000028051c7224 */ /* 0x000fe200078e021c */
[----:B------:R-:W-:Y:S01]  /*9560*/  I2IP.S8.S32.SAT R5, R27, R22, RZ ;  /* 0x000000161b057239 */ /* 0x000fe200000014ff */
[----:B------:R-:W-:Y:S01]  /*9570*/  IMAD R29, R6, R40, R29 ;  /* 0x00000028061d7224 */ /* 0x000fe200078e021d */
[----:B------:R-:W-:Y:S01]  /*9580*/  I2IP.S8.S32.SAT R6, R31, R26, RZ ;  /* 0x0000001a1f067239 */ /* 0x000fe200000014ff */
[----:B------:R-:W-:Y:S01]  /*9590*/  IMAD R35, R38, R35, RZ ;  /* 0x0000002326237224 */ /* 0x000fe200078e02ff */
[----:B------:R-:W-:Y:S01]  /*95a0*/  I2IP.S8.S32.SAT R5, R21, R20, R5 ;  /* 0x0000001415057239 */ /* 0x000fe20000001405 */
[----:B------:R-:W-:Y:S01]  /*95b0*/  IMAD R30, R7, R40, R30 ;  /* 0x00000028071e7224 */ /* 0x000fe200078e021e */
[----:B------:R-:W-:Y:S01]  /*95c0*/  I2IP.S8.S32.SAT R6, R25, R24, R6 ;  /* 0x0000001819067239 */ /* 0x000fe20000001406 */
[----:B------:R-:W-:Y:S05]  /*95d0*/  IMAD R35, R47, R40, R35 ;  /* 0x000000282f237224 */ /* 0x000fea00078e0223 */
[----:B------:R-:W-:Y:S04]  /*95e0*/  I2IP.S8.S32.SAT R7, R35, R30, RZ ;  /* 0x0000001e23077239 */ /* 0x000fe800000014ff */
[----:B------:R-:W-:Y:S05]  /*95f0*/  I2IP.S8.S32.SAT R7, R29, R28, R7 ;  /* 0x0000001c1d077239 */ /* 0x000fea0000001407 */
        /* <DEDUP_REMOVED lines=18> */
.L_x_131:
[----:B------:R-:W-:Y:S05]  /*9720*/  BSYNC.RECONVERGENT B0 ;  /* 0x0000000000007941 */ /* 0x000fea0003800200 */
.L_x_130:
[----:B------:R-:W-:Y:S01]  /*9730*/  R2UR UR5, R76 ;  /* 0x000000004c0572ca */ /* 0x000fe200000e0000 */
[----:B------:R-:W-:Y:S01]  /*9740*/  BAR.SYNC.DEFER_BLOCKING 0x1, 0x80 ;  /* 0x0042000000007b1d */ /* 0x000fe20000010000 */
[----:B------:R-:W-:Y:S01]  /*9750*/  R2UR UR4, R77 ;  /* 0x000000004d0472ca */ /* 0x000fe200000e0000 */
[----:B------:R-:W-:Y:S01]  /*9760*/  UISETP.NE.AND UP0, UPT, UR46, URZ, UPT ;  /* 0x000000ff2e00728c */ /* 0x000fe2000bf05270 */
[----:B------:R-:W-:Y:S02]  /*9770*/  ISETP.NE.AND P0, PT, R79, 0x2, PT ;  /* 0x000000024f00780c */ /* 0x000fe40003f05270 */
[----:B------:R-:W-:Y:S02]  /*9780*/  ISETP.NE.AND P1, PT, R36, 0x4, PT ;  /* 0x000000042400780c */ /* 0x000fe40003f25270 */
[----:B------:R-:W-:Y:S02]  /*9790*/  SEL R2, RZ, 0x1, P0 ;  /* 0x00000001ff027807 */ /* 0x000fe40000000000 */
[----:B------:R-:W-:Y:S02]  /*97a0*/  SEL R0, RZ, 0x1, P1 ;  /* 0x00000001ff007807 */ /* 0x000fe40000800000 */
[----:B------:R-:W-:Y:S01]  /*97b0*/  LOP3.LUT R83, R83, R2, RZ, 0x3c, !PT ;  /* 0x0000000253537212 */ /* 0x000fe200078e3cff */
[----:B------:R-:W-:Y:S01]  /*97c0*/  UIADD3 UR20, UPT, UPT, UR37, UR5, URZ ;  /* 0x0000000525147290 */ /* 0x000fe2000fffe0ff */
[----:B------:R-:W-:Y:S01]  /*97d0*/  LOP3.LUT R84, R84, R0, RZ, 0x3c, !PT ;  /* 0x0000000054547212 */ /* 0x000fe200078e3cff */
[----:B------:R-:W-:Y:S01]  /*97e0*/  UIADD3 UR16, UPT, UPT, UR38, UR4, URZ ;  /* 0x0000000426107290 */ /* 0x000fe2000fffe0ff */
[----:B------:R-:W-:Y:S02]  /*97f0*/  SEL R79, R79, RZ, P0 ;  /* 0x000000ff4f4f7207 */ /* 0x000fe40000000000 */
[----:B------:R-:W-:Y:S01]  /*9800*/  SEL R36, R36, RZ, P1 ;  /* 0x000000ff24247207 */ /* 0x000fe20000800000 */
[----:B------:R-:W-:Y:S01]  /*9810*/  UMOV UR36, UR59 ;  /* 0x0000003b00247c82 */ /* 0x000fe20008000000 */
[----:B------:R-:W-:Y:S07]  /*9820*/  BRA.U UP0, `(.L_x_132) ;  /* 0xffffffb900c47547 */ /* 0x000fee000b83ffff */
[----:B------:R-:W-:Y:S05]  /*9830*/  EXIT ;  /* 0x000000000000794d */ /* 0x000fea0003800000 */
.L_x_24:
[----:B---3--:R3:W4:Y:S02]  /*9840*/  SYNCS.PHASECHK.TRANS64.TRYWAIT P0, [R0+URZ+0x110], R2 ;  /* 0x00011002000075a7 */ /* 0x00872400080011ff */
[----:B----4-:R-:W-:Y:S05]  /*9850*/  @!P0 NANOSLEEP.SYNCS 0x989680 ;  /* 0x009896800000895d */ /* 0x010fea0003900000 */
[----:B------:R-:W4:Y:S02]  /*9860*/  @!P0 SYNCS.PHASECHK.TRANS64 P0, [R0+URZ+0x110], R2 ;  /* 0x00011002000085a7 */ /* 0x000f2400080010ff */
[----:B----4-:R-:W-:Y:S05]  /*9870*/  @!P0 BRA `(.L_x_24) ;  /* 0xfffffffc00f08947 */ /* 0x010fea000383ffff */
[----:B------:R-:W-:Y:S05]  /*9880*/  BRA `(.L_x_133) ;  /* 0xffffff8000687947 */ /* 0x000fea000383ffff */
.L_x_27:
[----:B--2---:R-:W-:-:S07]  /*9890*/  MOV R0, UR33 ;  /* 0x0000002100007c02 */ /* 0x004fce0008000f00 */
.L_x_134:
[----:B--2---:R2:W3:Y:S02]  /*98a0*/  SYNCS.PHASECHK.TRANS64.TRYWAIT P0, [R0+URZ+0x28], R3 ;  /* 0x00002803000075a7 */ /* 0x0044e400080011ff */
[----:B---3--:R-:W-:Y:S05]  /*98b0*/  @!P0 NANOSLEEP.SYNCS 0x989680 ;  /* 0x009896800000895d */ /* 0x008fea0003900000 */
[----:B------:R-:W3:Y:S02]  /*98c0*/  @!P0 SYNCS.PHASECHK.TRANS64 P0, [R0+URZ+0x28], R3 ;  /* 0x00002803000085a7 */ /* 0x000ee400080010ff */
[----:B---3--:R-:W-:Y:S05]  /*98d0*/  @!P0 BRA `(.L_x_134) ;  /* 0xfffffffc00f08947 */ /* 0x008fea000383ffff */
[----:B------:R-:W-:Y:S05]  /*98e0*/  BRA `(.L_x_26) ;  /* 0xffffff8000b47947 */ /* 0x000fea000383ffff */
.L_x_34:
[----:B-1----:R-:W-:-:S07]  /*98f0*/  MOV R0, UR17 ;  /* 0x0000001100007c02 */ /* 0x002fce0008000f00 */
.L_x_135:
[----:B-1----:R1:W2:Y:S02]  /*9900*/  SYNCS.PHASECHK.TRANS64.TRYWAIT P0, [R0+URZ+0x28], R3 ;  /* 0x00002803000075a7 */ /* 0x0022a400080011ff */
[----:B--2---:R-:W-:Y:S05]  /*9910*/  @!P0 NANOSLEEP.SYNCS 0x989680 ;  /* 0x009896800000895d */ /* 0x004fea0003900000 */
[----:B------:R-:W2:Y:S02]  /*9920*/  @!P0 SYNCS.PHASECHK.TRANS64 P0, [R0+URZ+0x28], R3 ;  /* 0x00002803000085a7 */ /* 0x000ea400080010ff */
[----:B--2---:R-:W-:Y:S05]  /*9930*/  @!P0 BRA `(.L_x_135) ;  /* 0xfffffffc00f08947 */ /* 0x004fea000383ffff */
[----:B------:R-:W-:Y:S05]  /*9940*/  BRA `(.L_x_33) ;  /* 0xffffff8400747947 */ /* 0x000fea000383ffff */
.L_x_39:
[----:B-1----:R1:W2:Y:S02]  /*9950*/  SYNCS.PHASECHK.TRANS64.TRYWAIT P0, [R3+URZ+0xa0], R0 ;  /* 0x0000a000030075a7 */ /* 0x0022a400080011ff */
[----:B--2---:R-:W-:Y:S05]  /*9960*/  @!P0 NANOSLEEP.SYNCS 0x989680 ;  /* 0x009896800000895d */ /* 0x004fea0003900000 */
[----:B------:R-:W2:Y:S02]  /*9970*/  @!P0 SYNCS.PHASECHK.TRANS64 P0, [R3+URZ+0xa0], R0 ;  /* 0x0000a000030085a7 */ /* 0x000ea400080010ff */
[----:B--2---:R-:W-:Y:S05]  /*9980*/  @!P0 BRA `(.L_x_39) ;  /* 0xfffffffc00f08947 */ /* 0x004fea000383ffff */
[----:B------:R-:W-:Y:S05]  /*9990*/  BRA `(.L_x_136) ;  /* 0xffffff88001c7947 */ /* 0x000fea000383ffff */
.L_x_43:
[----:B------:R-:W-:-:S07]  /*99a0*/  MOV R0, UR4 ;  /* 0x0000000400007c02 */ /* 0x000fce0008000f00 */
.L_x_137:
[----:B-1----:R1:W2:Y:S02]  /*99b0*/  SYNCS.PHASECHK.TRANS64.TRYWAIT P0, [R0+URZ], R2 ;  /* 0x00000002000075a7 */ /* 0x0022a400080011ff */
[----:B--2---:R-:W-:Y:S05]  /*99c0*/  @!P0 NANOSLEEP.SYNCS 0x989680 ;  /* 0x009896800000895d */ /* 0x004fea0003900000 */
[----:B------:R-:W2:Y:S02]  /*99d0*/  @!P0 SYNCS.PHASECHK.TRANS64 P0, [R0+URZ], R2 ;  /* 0x00000002000085a7 */ /* 0x000ea400080010ff */
[----:B--2---:R-:W-:Y:S05]  /*99e0*/  @!P0 BRA `(.L_x_137) ;  /* 0xfffffffc00f08947 */ /* 0x004fea000383ffff */
[----:B------:R-:W-:Y:S05]  /*99f0*/  BRA `(.L_x_138) ;  /* 0xffffff8c00c87947 */ /* 0x000fea000383ffff */
.L_x_44:
[----:B------:R-:W-:-:S07]  /*9a00*/  MOV R0, UR5 ;  /* 0x0000000500007c02 */ /* 0x000fce0008000f00 */
.L_x_139:
[----:B-1----:R1:W2:Y:S02]  /*9a10*/  SYNCS.PHASECHK.TRANS64.TRYWAIT P0, [R0+URZ], R3 ;  /* 0x00000003000075a7 */ /* 0x0022a400080011ff */
[----:B--2---:R-:W-:Y:S05]  /*9a20*/  @!P0 NANOSLEEP.SYNCS 0x989680 ;  /* 0x009896800000895d */ /* 0x004fea0003900000 */
[----:B------:R-:W2:Y:S02]  /*9a30*/  @!P0 SYNCS.PHASECHK.TRANS64 P0, [R0+URZ], R3 ;  /* 0x00000003000085a7 */ /* 0x000ea400080010ff */
[----:B--2---:R-:W-:Y:S05]  /*9a40*/  @!P0 BRA `(.L_x_139) ;  /* 0xfffffffc00f08947 */ /* 0x004fea000383ffff */
[----:B------:R-:W-:Y:S05]  /*9a50*/  BRA `(.L_x_140) ;  /* 0xffffff8c00d47947 */ /* 0x000fea000383ffff */
.L_x_45:
[----:B------:R-:W-:-:S07]  /*9a60*/  MOV R0, UR5 ;  /* 0x0000000500007c02 */ /* 0x000fce0008000f00 */
.L_x_141:
[----:B-1----:R1:W2:Y:S02]  /*9a70*/  SYNCS.PHASECHK.TRANS64.TRYWAIT P0, [R0+URZ], R3 ;  /* 0x00000003000075a7 */ /* 0x0022a400080011ff */
[----:B--2---:R-:W-:Y:S05]  /*9a80*/  @!P0 NANOSLEEP.SYNCS 0x989680 ;  /* 0x009896800000895d */ /* 0x004fea0003900000 */
[----:B------:R-:W2:Y:S02]  /*9a90*/  @!P0 SYNCS.PHASECHK.TRANS64 P0, [R0+URZ], R3 ;  /* 0x00000003000085a7 */ /* 0x000ea400080010ff */
[----:B--2---:R-:W-:Y:S05]  /*9aa0*/  @!P0 BRA `(.L_x_141) ;  /* 0xfffffffc00f08947 */ /* 0x004fea000383ffff */
[----:B------:R-:W-:Y:S05]  /*9ab0*/  BRA `(.L_x_142) ;  /* 0xffffff8c00e07947 */ /* 0x000fea000383ffff */
.L_x_46:
[----:B------:R-:W-:-:S07]  /*9ac0*/  MOV R0, UR5 ;  /* 0x0000000500007c02 */ /* 0x000fce0008000f00 */
.L_x_143:
[----:B-1----:R1:W2:Y:S02]  /*9ad0*/  SYNCS.PHASECHK.TRANS64.TRYWAIT P0, [R0+URZ], R3 ;  /* 0x00000003000075a7 */ /* 0x0022a400080011ff */
[----:B--2---:R-:W-:Y:S05]  /*9ae0*/  @!P0 NANOSLEEP.SYNCS 0x989680 ;  /* 0x009896800000895d */ /* 0x004fea0003900000 */
[----:B------:R-:W2:Y:S02]  /*9af0*/  @!P0 SYNCS.PHASECHK.TRANS64 P0, [R0+URZ], R3 ;  /* 0x00000003000085a7 */ /* 0x000ea400080010ff */
[----:B--2---:R-:W-:Y:S05]  /*9b00*/  @!P0 BRA `(.L_x_143) ;  /* 0xfffffffc00f08947 */ /* 0x004fea000383ffff */
[----:B------:R-:W-:Y:S05]  /*9b10*/  BRA `(.L_x_144) ;  /* 0xffffff8c00ec7947 */ /* 0x000fea000383ffff */
.L_x_49:
[----:B--2---:R2:W3:Y:S02]  /*9b20*/  SYNCS.PHASECHK.TRANS64.TRYWAIT P0, [R2+URZ+0x100], R4 ;  /* 0x00010004020075a7 */ /* 0x0044e400080011ff */
[----:B---3--:R-:W-:Y:S05]  /*9b30*/  @!P0 NANOSLEEP.SYNCS 0x989680 ;  /* 0x009896800000895d */ /* 0x008fea0003900000 */
[----:B------:R-:W3:Y:S02]  /*9b40*/  @!P0 SYNCS.PHASECHK.TRANS64 P0, [R2+URZ+0x100], R4 ;  /* 0x00010004020085a7 */ /* 0x000ee400080010ff */
[----:B---3--:R-:W-:Y:S05]  /*9b50*/  @!P0 BRA `(.L_x_49) ;  /* 0xfffffffc00f08947 */ /* 0x008fea000383ffff */
[----:B------:R-:W-:Y:S05]  /*9b60*/  BRA `(.L_x_145) ;  /* 0xffffff9000487947 */ /* 0x000fea000383ffff */
.L_x_50:
[----:B------:R-:W-:-:S07]  /*9b70*/  MOV R2, UR4 ;  /* 0x0000000400027c02 */ /* 0x000fce0008000f00 */
.L_x_146:
[----:B--2---:R2:W3:Y:S02]  /*9b80*/  SYNCS.PHASECHK.TRANS64.TRYWAIT P0, [R2+URZ+0xb0], R5 ;  /* 0x0000b005020075a7 */ /* 0x0044e400080011ff */
[----:B---3--:R-:W-:Y:S05]  /*9b90*/  @!P0 NANOSLEEP.SYNCS 0x989680 ;  /* 0x009896800000895d */ /* 0x008fea0003900000 */
[----:B------:R-:W3:Y:S02]  /*9ba0*/  @!P0 SYNCS.PHASECHK.TRANS64 P0, [R2+URZ+0xb0], R5 ;  /* 0x0000b005020085a7 */ /* 0x000ee400080010ff */
[----:B---3--:R-:W-:Y:S05]  /*9bb0*/  @!P0 BRA `(.L_x_146) ;  /* 0xfffffffc00f08947 */ /* 0x008fea000383ffff */
[----:B------:R-:W-:Y:S05]  /*9bc0*/  BRA `(.L_x_147) ;  /* 0xffffff9000587947 */ /* 0x000fea000383ffff */
.L_x_51:
[----:B--2---:R2:W3:Y:S02]  /*9bd0*/  SYNCS.PHASECHK.TRANS64.TRYWAIT P1, [R2+URZ+0xa0], R4 ;  /* 0x0000a004020075a7 */ /* 0x0044e400080211ff */
[----:B---3--:R-:W-:Y:S05]  /*9be0*/  @!P1 NANOSLEEP.SYNCS 0x989680 ;  /* 0x009896800000995d */ /* 0x008fea0003900000 */
[----:B------:R-:W3:Y:S02]  /*9bf0*/  @!P1 SYNCS.PHASECHK.TRANS64 P1, [R2+URZ+0xa0], R4 ;  /* 0x0000a004020095a7 */ /* 0x000ee400080210ff */
[----:B---3--:R-:W-:Y:S05]  /*9c00*/  @!P1 BRA `(.L_x_51) ;  /* 0xfffffffc00f09947 */ /* 0x008fea000383ffff */
[----:B------:R-:W-:Y:S05]  /*9c10*/  BRA `(.L_x_148) ;  /* 0xffffff9000887947 */ /* 0x000fea000383ffff */
.L_x_54:
[----:B------:R-:W-:-:S07]  /*9c20*/  MOV R0, UR4 ;  /* 0x0000000400007c02 */ /* 0x000fce0008000f00 */
.L_x_149:
[----:B--2---:R2:W3:Y:S02]  /*9c30*/  SYNCS.PHASECHK.TRANS64.TRYWAIT P0, [R0+URZ+0xb0], R2 ;  /* 0x0000b002000075a7 */ /* 0x0044e400080011ff */
[----:B---3--:R-:W-:Y:S05]  /*9c40*/  @!P0 NANOSLEEP.SYNCS 0x989680 ;  /* 0x009896800000895d */ /* 0x008fea0003900000 */
[----:B------:R-:W3:Y:S02]  /*9c50*/  @!P0 SYNCS.PHASECHK.TRANS64 P0, [R0+URZ+0xb0], R2 ;  /* 0x0000b002000085a7 */ /* 0x000ee400080010ff */
[----:B---3--:R-:W-:Y:S05]  /*9c60*/  @!P0 BRA `(.L_x_149) ;  /* 0xfffffffc00f08947 */ /* 0x008fea000383ffff */
[----:B------:R-:W-:Y:S05]  /*9c70*/  BRA `(.L_x_53) ;  /* 0xffffff9000dc7947 */ /* 0x000fea000383ffff */
.L_x_61:
[----:B-1----:R1:W2:Y:S02]  /*9c80*/  SYNCS.PHASECHK.TRANS64.TRYWAIT P1, [R0+URZ+0xa0], R2 ;  /* 0x0000a002000075a7 */ /* 0x0022a400080211ff */
[----:B--2---:R-:W-:Y:S05]  /*9c90*/  @!P1 NANOSLEEP.SYNCS 0x989680 ;  /* 0x009896800000995d */ /* 0x004fea0003900000 */
[----:B------:R-:W2:Y:S02]  /*9ca0*/  @!P1 SYNCS.PHASECHK.TRANS64 P1, [R0+URZ+0xa0], R2 ;  /* 0x0000a002000095a7 */ /* 0x000ea400080210ff */
[----:B--2---:R-:W-:Y:S05]  /*9cb0*/  @!P1 BRA `(.L_x_61) ;  /* 0xfffffffc00f09947 */ /* 0x004fea000383ffff */
[----:B------:R-:W-:Y:S05]  /*9cc0*/  BRA `(.L_x_150) ;  /* 0xffffff9800387947 */ /* 0x000fea000383ffff */
.L_x_62:
[----:B------:R-:W-:-:S07]  /*9cd0*/  MOV R2, UR19 ;  /* 0x0000001300027c02 */ /* 0x000fce0008000f00 */
.L_x_151:
[----:B-1----:R1:W2:Y:S02]  /*9ce0*/  SYNCS.PHASECHK.TRANS64.TRYWAIT P0, [R2+URZ+0xe0], R0 ;  /* 0x0000e000020075a7 */ /* 0x0022a400080011ff */
[----:B--2---:R-:W-:Y:S05]  /*9cf0*/  @!P0 NANOSLEEP.SYNCS 0x989680 ;  /* 0x009896800000895d */ /* 0x004fea0003900000 */
[----:B------:R-:W2:Y:S02]  /*9d00*/  @!P0 SYNCS.PHASECHK.TRANS64 P0, [R2+URZ+0xe0], R0 ;  /* 0x0000e000020085a7 */ /* 0x000ea400080010ff */
[----:B--2---:R-:W-:Y:S05]  /*9d10*/  @!P0 BRA `(.L_x_151) ;  /* 0xfffffffc00f08947 */ /* 0x004fea000383ffff */
[----:B------:R-:W-:Y:S05]  /*9d20*/  BRA `(.L_x_152) ;  /* 0xffffff98006c7947 */ /* 0x000fea000383ffff */
.L_x_65:
[----:B------:R-:W-:Y:S07]  /*9d30*/  MOV R0, UR6 ;  /* 0x0000000600007c02 */ /* 0x000fee0008000f00 */
.L_x_153:
[----:B-1----:R1:W2:Y:S02]  /*9d40*/  SYNCS.PHASECHK.TRANS64.TRYWAIT P0, [R0+URZ], R2 ;  /* 0x00000002000075a7 */ /* 0x0022a400080011ff */
[----:B--2---:R-:W-:Y:S05]  /*9d50*/  @!P0 NANOSLEEP.SYNCS 0x989680 ;  /* 0x009896800000895d */ /* 0x004fea0003900000 */
[----:B------:R-:W2:Y:S02]  /*9d60*/  @!P0 SYNCS.PHASECHK.TRANS64 P0, [R0+URZ], R2 ;  /* 0x00000002000085a7 */ /* 0x000ea400080010ff */
[----:B--2---:R-:W-:Y:S05]  /*9d70*/  @!P0 BRA `(.L_x_153) ;  /* 0xfffffffc00f08947 */ /* 0x004fea000383ffff */
[----:B------:R-:W-:Y:S05]  /*9d80*/  BRA `(.L_x_64) ;  /* 0xffffff9800a47947 */ /* 0x000fea000383ffff */
.L_x_68:
[----:B------:R-:W-:-:S07]  /*9d90*/  MOV R0, UR4 ;  /* 0x0000000400007c02 */ /* 0x000fce0008000f00 */
.L_x_154:
[----:B--2---:R2:W4:Y:S02]  /*9da0*/  SYNCS.PHASECHK.TRANS64.TRYWAIT P0, [R0+URZ], R2 ;  /* 0x00000002000075a7 */ /* 0x00452400080011ff */
[----:B----4-:R-:W-:Y:S05]  /*9db0*/  @!P0 NANOSLEEP.SYNCS 0x989680 ;  /* 0x009896800000895d */ /* 0x010fea0003900000 */
[----:B------:R-:W4:Y:S02]  /*9dc0*/  @!P0 SYNCS.PHASECHK.TRANS64 P0, [R0+URZ], R2 ;  /* 0x00000002000085a7 */ /* 0x000f2400080010ff */
[----:B----4-:R-:W-:Y:S05]  /*9dd0*/  @!P0 BRA `(.L_x_154) ;  /* 0xfffffffc00f08947 */ /* 0x010fea000383ffff */
[----:B------:R-:W-:Y:S05]  /*9de0*/  BRA `(.L_x_155) ;  /* 0xffffff9c00447947 */ /* 0x000fea000383ffff */
.L_x_69:
[----:B------:R-:W-:-:S07]  /*9df0*/  MOV R0, UR5 ;  /* 0x0000000500007c02 */ /* 0x000fce0008000f00 */
.L_x_156:
[----:B-1----:R1:W2:Y:S02]  /*9e00*/  SYNCS.PHASECHK.TRANS64.TRYWAIT P0, [R0+URZ], R3 ;  /* 0x00000003000075a7 */ /* 0x0022a400080011ff */
[----:B--2---:R-:W-:Y:S05]  /*9e10*/  @!P0 NANOSLEEP.SYNCS 0x989680 ;  /* 0x009896800000895d */ /* 0x004fea0003900000 */
[----:B------:R-:W2:Y:S02]  /*9e20*/  @!P0 SYNCS.PHASECHK.TRANS64 P0, [R0+URZ], R3 ;  /* 0x00000003000085a7 */ /* 0x000ea400080010ff */
[----:B--2---:R-:W-:Y:S05]  /*9e30*/  @!P0 BRA `(.L_x_156) ;  /* 0xfffffffc00f08947 */ /* 0x004fea000383ffff */
[----:B------:R-:W-:Y:S05]  /*9e40*/  BRA `(.L_x_157) ;  /* 0xffffff9c00507947 */ /* 0x000fea000383ffff */
.L_x_70:
[----:B------:R-:W-:-:S07]  /*9e50*/  MOV R0, UR5 ;  /* 0x0000000500007c02 */ /* 0x000fce0008000f00 */
.L_x_158:
[----:B-1----:R1:W2:Y:S02]  /*9e60*/  SYNCS.PHASECHK.TRANS64.TRYWAIT P0, [R0+URZ], R3 ;  /* 0x00000003000075a7 */ /* 0x0022a400080011ff */
[----:B--2---:R-:W-:Y:S05]  /*9e70*/  @!P0 NANOSLEEP.SYNCS 0x989680 ;  /* 0x009896800000895d */ /* 0x004fea0003900000 */
[----:B------:R-:W2:Y:S02]  /*9e80*/  @!P0 SYNCS.PHASECHK.TRANS64 P0, [R0+URZ], R3 ;  /* 0x00000003000085a7 */ /* 0x000ea400080010ff */
[----:B--2---:R-:W-:Y:S05]  /*9e90*/  @!P0 BRA `(.L_x_158) ;  /* 0xfffffffc00f08947 */ /* 0x004fea000383ffff */
[----:B------:R-:W-:Y:S05]  /*9ea0*/  BRA `(.L_x_159) ;  /* 0xffffff9c005c7947 */ /* 0x000fea000383ffff */
.L_x_71:
[----:B-1----:R-:W-:-:S07]  /*9eb0*/  MOV R0, UR4 ;  /* 0x0000000400007c02 */ /* 0x002fce0008000f00 */
.L_x_160:
[----:B-1----:R1:W2:Y:S02]  /*9ec0*/  SYNCS.PHASECHK.TRANS64.TRYWAIT P0, [R0+URZ], R2 ;  /* 0x00000002000075a7 */ /* 0x0022a400080011ff */
[----:B--2---:R-:W-:Y:S05]  /*9ed0*/  @!P0 NANOSLEEP.SYNCS 0x989680 ;  /* 0x009896800000895d */ /* 0x004fea0003900000 */
[----:B------:R-:W2:Y:S02]  /*9ee0*/  @!P0 SYNCS.PHASECHK.TRANS64 P0, [R0+URZ], R2 ;  /* 0x00000002000085a7 */ /* 0x000ea400080010ff */
[----:B--2---:R-:W-:Y:S05]  /*9ef0*/  @!P0 BRA `(.L_x_160) ;  /* 0xfffffffc00f08947 */ /* 0x004fea000383ffff */
[----:B------:R-:W-:Y:S05]  /*9f00*/  BRA `(.L_x_161) ;  /* 0xffffff9c00687947 */ /* 0x000fea000383ffff */
.L_x_76:
[----:B---3--:R3:W4:Y:S02]  /*9f10*/  SYNCS.PHASECHK.TRANS64.TRYWAIT P0, [R12+URZ+0xa0], R0 ;  /* 0x0000a0000c0075a7 */ /* 0x00872400080011ff */
[----:B----4-:R-:W-:Y:S05]  /*9f20*/  @!P0 NANOSLEEP.SYNCS 0x989680 ;  /* 0x009896800000895d */ /* 0x010fea0003900000 */
[----:B------:R-:W4:Y:S02]  /*9f30*/  @!P0 SYNCS.PHASECHK.TRANS64 P0, [R12+URZ+0xa0], R0 ;  /* 0x0000a0000c0085a7 */ /* 0x000f2400080010ff */
[----:B----4-:R-:W-:Y:S05]  /*9f40*/  @!P0 BRA `(.L_x_76) ;  /* 0xfffffffc00f08947 */ /* 0x010fea000383ffff */
[----:B------:R-:W-:Y:S05]  /*9f50*/  BRA `(.L_x_162) ;  /* 0xffffffa000887947 */ /* 0x000fea000383ffff */
.L_x_79:
[----:B-1----:R-:W-:Y:S07]  /*9f60*/  MOV R0, UR21 ;  /* 0x0000001500007c02 */ /* 0x002fee0008000f00 */
.L_x_163:
[----:B-1----:R1:W3:Y:S02]  /*9f70*/  SYNCS.PHASECHK.TRANS64.TRYWAIT P2, [R0+URZ+0x98], R6 ;  /* 0x00009806000075a7 */ /* 0x0022e400080411ff */
[----:B---3--:R-:W-:Y:S05]  /*9f80*/  @!P2 NANOSLEEP.SYNCS 0x989680 ;  /* 0x009896800000a95d */ /* 0x008fea0003900000 */
[----:B------:R-:W3:Y:S02]  /*9f90*/  @!P2 SYNCS.PHASECHK.TRANS64 P2, [R0+URZ+0x98], R6 ;  /* 0x000098060000a5a7 */ /* 0x000ee400080410ff */
[----:B---3--:R-:W-:Y:S05]  /*9fa0*/  @!P2 BRA `(.L_x_163) ;  /* 0xfffffffc00f0a947 */ /* 0x008fea000383ffff */
[----:B------:R-:W-:Y:S05]  /*9fb0*/  BRA `(.L_x_78) ;  /* 0xffffffa400f07947 */ /* 0x000fea000383ffff */
.L_x_82:
[----:B------:R-:W-:Y:S07]  /*9fc0*/  MOV R0, UR21 ;  /* 0x0000001500007c02 */ /* 0x000fee0008000f00 */
.L_x_164:
[----:B-1----:R1:W3:Y:S02]  /*9fd0*/  SYNCS.PHASECHK.TRANS64.TRYWAIT P0, [R0+URZ+0x70], R9 ;  /* 0x00007009000075a7 */ /* 0x0022e400080011ff */
[----:B---3--:R-:W-:Y:S05]  /*9fe0*/  @!P0 NANOSLEEP.SYNCS 0x989680 ;  /* 0x009896800000895d */ /* 0x008fea0003900000 */
[----:B------:R-:W3:Y:S02]  /*9ff0*/  @!P0 SYNCS.PHASECHK.TRANS64 P0, [R0+URZ+0x70], R9 ;  /* 0x00007009000085a7 */ /* 0x000ee400080010ff */
[----:B---3--:R-:W-:Y:S05]  /*a000*/  @!P0 BRA `(.L_x_164) ;  /* 0xfffffffc00f08947 */ /* 0x008fea000383ffff */
[----:B------:R-:W-:Y:S05]  /*a010*/  BRA `(.L_x_165) ;  /* 0xffffffa8004c7947 */ /* 0x000fea000383ffff */
.L_x_83:
[----:B------:R-:W-:Y:S07]  /*a020*/  MOV R0, UR21 ;  /* 0x0000001500007c02 */ /* 0x000fee0008000f00 */
.L_x_166:
[----:B-1----:R1:W3:Y:S02]  /*a030*/  SYNCS.PHASECHK.TRANS64.TRYWAIT P0, [R0+URZ+0x78], R9 ;  /* 0x00007809000075a7 */ /* 0x0022e400080011ff */
[----:B---3--:R-:W-:Y:S05]  /*a040*/  @!P0 NANOSLEEP.SYNCS 0x989680 ;  /* 0x009896800000895d */ /* 0x008fea0003900000 */
[----:B------:R-:W3:Y:S02]  /*a050*/  @!P0 SYNCS.PHASECHK.TRANS64 P0, [R0+URZ+0x78], R9 ;  /* 0x00007809000085a7 */ /* 0x000ee400080010ff */
[----:B---3--:R-:W-:Y:S05]  /*a060*/  @!P0 BRA `(.L_x_166) ;  /* 0xfffffffc00f08947 */ /* 0x008fea000383ffff */
[----:B------:R-:W-:Y:S05]  /*a070*/  BRA `(.L_x_167) ;  /* 0xffffffa800887947 */ /* 0x000fea000383ffff */
.L_x_84:
[----:B------:R-:W-:Y:S07]  /*a080*/  MOV R0, UR21 ;  /* 0x0000001500007c02 */ /* 0x000fee0008000f00 */
.L_x_168:
[----:B-1----:R1:W3:Y:S02]  /*a090*/  SYNCS.PHASECHK.TRANS64.TRYWAIT P0, [R0+URZ+0x80], R9 ;  /* 0x00008009000075a7 */ /* 0x0022e400080011ff */
[----:B---3--:R-:W-:Y:S05]  /*a0a0*/  @!P0 NANOSLEEP.SYNCS 0x989680 ;  /* 0x009896800000895d */ /* 0x008fea0003900000 */
[----:B------:R-:W3:Y:S02]  /*a0b0*/  @!P0 SYNCS.PHASECHK.TRANS64 P0, [R0+URZ+0x80], R9 ;  /* 0x00008009000085a7 */ /* 0x000ee400080010ff */
[----:B---3--:R-:W-:Y:S05]  /*a0c0*/  @!P0 BRA `(.L_x_168) ;  /* 0xfffffffc00f08947 */ /* 0x008fea000383ffff */
[----:B------:R-:W-:Y:S05]  /*a0d0*/  BRA `(.L_x_169) ;  /* 0xffffffa800d07947 */ /* 0x000fea000383ffff */
.L_x_85:
[----:B------:R-:W-:Y:S07]  /*a0e0*/  MOV R0, UR21 ;  /* 0x0000001500007c02 */ /* 0x000fee0008000f00 */
.L_x_170:
[----:B-1----:R1:W3:Y:S02]  /*a0f0*/  SYNCS.PHASECHK.TRANS64.TRYWAIT P0, [R0+URZ+0x88], R9 ;  /* 0x00008809000075a7 */ /* 0x0022e400080011ff */
[----:B---3--:R-:W-:Y:S05]  /*a100*/  @!P0 NANOSLEEP.SYNCS 0x989680 ;  /* 0x009896800000895d */ /* 0x008fea0003900000 */
[----:B------:R-:W3:Y:S02]  /*a110*/  @!P0 SYNCS.PHASECHK.TRANS64 P0, [R0+URZ+0x88], R9 ;  /* 0x00008809000085a7 */ /* 0x000ee400080010ff */
[----:B---3--:R-:W-:Y:S05]  /*a120*/  @!P0 BRA `(.L_x_170) ;  /* 0xfffffffc00f08947 */ /* 0x008fea000383ffff */
[----:B------:R-:W-:Y:S05]  /*a130*/  BRA `(.L_x_171) ;  /* 0xffffffac00147947 */ /* 0x000fea000383ffff */
.L_x_87:
[----:B------:R-:W-:-:S07]  /*a140*/  MOV R0, UR21 ;  /* 0x0000001500007c02 */ /* 0x000fce0008000f00 */
.L_x_172:
[----:B-1----:R1:W4:Y:S02]  /*a150*/  SYNCS.PHASECHK.TRANS64.TRYWAIT P0, [R0+URZ+0x70], R2 ;  /* 0x00007002000075a7 */ /* 0x00232400080011ff */
[----:B----4-:R-:W-:Y:S05]  /*a160*/  @!P0 NANOSLEEP.SYNCS 0x989680 ;  /* 0x009896800000895d */ /* 0x010fea0003900000 */
[----:B------:R-:W4:Y:S02]  /*a170*/  @!P0 SYNCS.PHASECHK.TRANS64 P0, [R0+URZ+0x70], R2 ;  /* 0x00007002000085a7 */ /* 0x000f2400080010ff */
[----:B----4-:R-:W-:Y:S05]  /*a180*/  @!P0 BRA `(.L_x_172) ;  /* 0xfffffffc00f08947 */ /* 0x010fea000383ffff */
[----:B------:R-:W-:Y:S05]  /*a190*/  BRA `(.L_x_173) ;  /* 0xffffffac008c7947 */ /* 0x000fea000383ffff */
.L_x_88:
[----:B-1----:R-:W-:-:S07]  /*a1a0*/  MOV R0, UR21 ;  /* 0x0000001500007c02 */ /* 0x002fce0008000f00 */
.L_x_174:
[----:B-1----:R1:W4:Y:S02]  /*a1b0*/  SYNCS.PHASECHK.TRANS64.TRYWAIT P0, [R0+URZ+0x78], R2 ;  /* 0x00007802000075a7 */ /* 0x00232400080011ff */
[----:B----4-:R-:W-:Y:S05]  /*a1c0*/  @!P0 NANOSLEEP.SYNCS 0x989680 ;  /* 0x009896800000895d */ /* 0x010fea0003900000 */
[----:B------:R-:W4:Y:S02]  /*a1d0*/  @!P0 SYNCS.PHASECHK.TRANS64 P0, [R0+URZ+0x78], R2 ;  /* 0x00007802000085a7 */ /* 0x000f2400080010ff */
[----:B----4-:R-:W-:Y:S05]  /*a1e0*/  @!P0 BRA `(.L_x_174) ;  /* 0xfffffffc00f08947 */ /* 0x010fea000383ffff */
[----:B------:R-:W-:Y:S05]  /*a1f0*/  BRA `(.L_x_175) ;  /* 0xffffffac007c7947 */ /* 0x000fea000383ffff */
.L_x_89:
[----:B-1----:R-:W-:-:S07]  /*a200*/  MOV R0, UR21 ;  /* 0x0000001500007c02 */ /* 0x002fce0008000f00 */
.L_x_176:
[----:B-1----:R1:W4:Y:S02]  /*a210*/  SYNCS.PHASECHK.TRANS64.TRYWAIT P0, [R0+URZ+0x80], R2 ;  /* 0x00008002000075a7 */ /* 0x00232400080011ff */
[----:B----4-:R-:W-:Y:S05]  /*a220*/  @!P0 NANOSLEEP.SYNCS 0x989680 ;  /* 0x009896800000895d */ /* 0x010fea0003900000 */
[----:B------:R-:W4:Y:S02]  /*a230*/  @!P0 SYNCS.PHASECHK.TRANS64 P0, [R0+URZ+0x80], R2 ;  /* 0x00008002000085a7 */ /* 0x000f2400080010ff */
[----:B----4-:R-:W-:Y:S05]  /*a240*/  @!P0 BRA `(.L_x_176) ;  /* 0xfffffffc00f08947 */ /* 0x010fea000383ffff */
[----:B------:R-:W-:Y:S05]  /*a250*/  BRA `(.L_x_177) ;  /* 0xffffffac006c7947 */ /* 0x000fea000383ffff */
.L_x_91:
[----:B-1----:R1:W2:Y:S02]  /*a260*/  SYNCS.PHASECHK.TRANS64.TRYWAIT P0, [R3+URZ+0xa0], R0 ;  /* 0x0000a000030075a7 */ /* 0x0022a400080011ff */
[----:B--2---:R-:W-:Y:S05]  /*a270*/  @!P0 NANOSLEEP.SYNCS 0x989680 ;  /* 0x009896800000895d */ /* 0x004fea0003900000 */
[----:B------:R-:W2:Y:S02]  /*a280*/  @!P0 SYNCS.PHASECHK.TRANS64 P0, [R3+URZ+0xa0], R0 ;  /* 0x0000a000030085a7 */ /* 0x000ea400080010ff */
[----:B--2---:R-:W-:Y:S05]  /*a290*/  @!P0 BRA `(.L_x_91) ;  /* 0xfffffffc00f08947 */ /* 0x004fea000383ffff */
[----:B------:R-:W-:Y:S05]  /*a2a0*/  BRA `(.L_x_178) ;  /* 0xffffffb000387947 */ /* 0x000fea000383ffff */
.L_x_102:
[----:B-1----:R1:W2:Y:S02]  /*a2b0*/  SYNCS.PHASECHK.TRANS64.TRYWAIT P1, [R2+URZ+0x50], R0 ;  /* 0x00005000020075a7 */ /* 0x0022a400080211ff */
[----:B--2---:R-:W-:Y:S05]  /*a2c0*/  @!P1 NANOSLEEP.SYNCS 0x989680 ;  /* 0x009896800000995d */ /* 0x004fea0003900000 */
[----:B------:R-:W2:Y:S02]  /*a2d0*/  @!P1 SYNCS.PHASECHK.TRANS64 P1, [R2+URZ+0x50], R0 ;  /* 0x00005000020095a7 */ /* 0x000ea400080210ff */
[----:B--2---:R-:W-:Y:S05]  /*a2e0*/  @!P1 BRA `(.L_x_102) ;  /* 0xfffffffc00f09947 */ /* 0x004fea000383ffff */
[----:B------:R-:W-:Y:S05]  /*a2f0*/  BRA `(.L_x_101) ;  /* 0xffffffbc00ac7947 */ /* 0x000fea000383ffff */
.L_x_104:
[----:B-1----:R1:W2:Y:S02]  /*a300*/  SYNCS.PHASECHK.TRANS64.TRYWAIT P0, [R52+URZ+0xc0], R3 ;  /* 0x0000c003340075a7 */ /* 0x0022a400080011ff */
[----:B--2---:R-:W-:Y:S05]  /*a310*/  @!P0 NANOSLEEP.SYNCS 0x989680 ;  /* 0x009896800000895d */ /* 0x004fea0003900000 */
[----:B------:R-:W2:Y:S02]  /*a320*/  @!P0 SYNCS.PHASECHK.TRANS64 P0, [R52+URZ+0xc0], R3 ;  /* 0x0000c003340085a7 */ /* 0x000ea400080010ff */
[----:B--2---:R-:W-:Y:S05]  /*a330*/  @!P0 BRA `(.L_x_104) ;  /* 0xfffffffc00f08947 */ /* 0x004fea000383ffff */
[----:B------:R-:W-:Y:S05]  /*a340*/  BRA `(.L_x_103) ;  /* 0xffffffc000007947 */ /* 0x000fea000383ffff */
.L_x_112:
[----:B--2---:R2:W3:Y:S02]  /*a350*/  SYNCS.PHASECHK.TRANS64.TRYWAIT P0, [R0+URZ+0x50], R2 ;  /* 0x00005002000075a7 */ /* 0x0044e400080011ff */
[----:B---3--:R-:W-:Y:S05]  /*a360*/  @!P0 NANOSLEEP.SYNCS 0x989680 ;  /* 0x009896800000895d */ /* 0x008fea0003900000 */
[----:B------:R-:W3:Y:S02]  /*a370*/  @!P0 SYNCS.PHASECHK.TRANS64 P0, [R0+URZ+0x50], R2 ;  /* 0x00005002000085a7 */ /* 0x000ee400080010ff */
[----:B---3--:R-:W-:Y:S05]  /*a380*/  @!P0 BRA `(.L_x_112) ;  /* 0xfffffffc00f08947 */ /* 0x008fea000383ffff */
[----:B------:R-:W-:Y:S05]  /*a390*/  BRA `(.L_x_111) ;  /* 0xffffffc800f47947 */ /* 0x000fea000383ffff */
.L_x_120:
[----:B--2---:R2:W3:Y:S02]  /*a3a0*/  SYNCS.PHASECHK.TRANS64.TRYWAIT P0, [R0+URZ+0x50], R4 ;  /* 0x00005004000075a7 */ /* 0x0044e400080011ff */
[----:B---3--:R-:W-:Y:S05]  /*a3b0*/  @!P0 NANOSLEEP.SYNCS 0x989680 ;  /* 0x009896800000895d */ /* 0x008fea0003900000 */
[----:B------:R-:W3:Y:S02]  /*a3c0*/  @!P0 SYNCS.PHASECHK.TRANS64 P0, [R0+URZ+0x50], R4 ;  /* 0x00005004000085a7 */ /* 0x000ee400080010ff */
[----:B---3--:R-:W-:Y:S05]  /*a3d0*/  @!P0 BRA `(.L_x_120) ;  /* 0xfffffffc00f08947 */ /* 0x008fea000383ffff */
[----:B------:R-:W-:Y:S05]  /*a3e0*/  BRA `(.L_x_119) ;  /* 0xffffffd800307947 */ /* 0x000fea000383ffff */
.L_x_128:
[----:B--2---:R2:W3:Y:S02]  /*a3f0*/  SYNCS.PHASECHK.TRANS64.TRYWAIT P0, [R0+URZ+0x50], R2 ;  /* 0x00005002000075a7 */ /* 0x0044e400080011ff */
[----:B---3--:R-:W-:Y:S05]  /*a400*/  @!P0 NANOSLEEP.SYNCS 0x989680 ;  /* 0x009896800000895d */ /* 0x008fea0003900000 */
[----:B------:R-:W3:Y:S02]  /*a410*/  @!P0 SYNCS.PHASECHK.TRANS64 P0, [R0+URZ+0x50], R2 ;  /* 0x00005002000085a7 */ /* 0x000ee400080010ff */
[----:B---3--:R-:W-:Y:S05]  /*a420*/  @!P0 BRA `(.L_x_128) ;  /* 0xfffffffc00f08947 */ /* 0x008fea000383ffff */
[----:B------:R-:W-:Y:S05]  /*a430*/  BRA `(.L_x_127) ;  /* 0xffffffe4007c7947 */ /* 0x000fea000383ffff */
        .weak           $__internal_0_$__cuda_sm10x_tcgen05_guardrail_trap_col_being_dealloced_not_returned_by_alloc
        .type           $__internal_0_$__cuda_sm10x_tcgen05_guardrail_trap_col_being_dealloced_not_returned_by_alloc,@function
        .size           $__internal_0_$__cuda_sm10x_tcgen05_guardrail_trap_col_being_dealloced_not_returned_by_alloc,($__internal_1_$__cuda_sm10x_tcgen05_guardrail_trap_phase_invalid_during_alloc - $__internal_0_$__cuda_sm10x_tcgen05_guardrail_trap_col_being_dealloced_not_returned_by_alloc)
$__internal_0_$__cuda_sm10x_tcgen05_guardrail_trap_col_being_dealloced_not_returned_by_alloc:
[----:B------:R-:W-:Y:S05]  /*a440*/  BPT.TRAP 0x1 ;  /* 0x000000040000795c */ /* 0x000fea0000300000 */
[----:B------:R-:W-:-:S04]  /*a450*/  HFMA2 R3, -RZ, RZ, 0, 0 ;  /* 0x00000000ff037431 */ /* 0x000fc800000001ff */
[----:B------:R-:W-:Y:S05]  /*a460*/  RET.REL.NODEC R2 `(_ZN7cutlass13device_kernelINS_4gemm6kernel13GemmUniversalIN4cute5tupleIJiiiiEEENS1_10collective13CollectiveMmaINS1_35MainloopSm100TmaUmmaWarpSpecializedILi5ELi2ELi4ENS5_IJNS4_1CILi2EEESB_NSA_ILi1EEEEEEEENS5_IJNSA_ILi64EEENSA_ILi256EEENSA_ILi32EEEEEEaNS5_IJlSC_lEEEaSJ_NS4_8TiledMMAINS4_8MMA_AtomIJNS4_15SM100_MMA_S8_SSIaaiLi64ELi256ELNS4_4UMMA5MajorE0ELSO_0ELNSN_8SaturateE0EEEEEENS4_6LayoutINS5_IJSC_SC_SC_EEENS5_IJNSA_ILi0EEESU_SU_EEEEENS5_IJNS4_10UnderscoreESX_SX_EEEEENS4_23SM90_TMA_LOAD_MULTICASTENS4_14ComposedLayoutINS4_7SwizzleILi1ELi4ELi3EEENS4_18smem_ptr_flag_bitsILi8EEENSS_INS5_IJNSA_ILi8EEESH_EEENS5_IJSH_SC_EEEEEEEvNS4_8identityES10_S1A_vS1B_EENS_8epilogue10collective18CollectiveEpilogueINS1D_23Sm100TmaWarpSpecializedILi4ELi2ELi32ELb0ELb0EEEJSI_NS5_IJNSS_ISF_SC_EES1I_EEEaSJ_aSJ_NS1D_6fusion15FusionCallbacksIS1H_NS1K_17LinearCombinationIaiaiLNS_15FloatRoundStyleE2EEESI_S1J_JEEENS4_5SM1004TMEM4LOAD26SM100_TMEM_LOAD_16dp32b32xENS4_13SM90_TMA_LOADENS11_INS12_ILi2ELi4ELi3EEES15_NSS_INS5_IJS16_SF_EEENS5_IJSF_SC_EEEEEEENS4_39AutoVectorizingCopyWithAssumedAlignmentILi128EEENS4_14SM90_TMA_STOREES1Z_S21_S21_EEEvvEEEEvNT_6ParamsE) ;  /* 0xffffff5802e47950 */ /* 0x000fea0003c3ffff */
        .weak           $__internal_1_$__cuda_sm10x_tcgen05_guardrail_trap_phase_invalid_during_alloc
        .type           $__internal_1_$__cuda_sm10x_tcgen05_guardrail_trap_phase_invalid_during_alloc,@function
        .size           $__internal_1_$__cuda_sm10x_tcgen05_guardrail_trap_phase_invalid_during_alloc,($__internal_2_$__cuda_sm10x_tcgen05_guardrail_trap_unallocated_columns_being_dealloced - $__internal_1_$__cuda_sm10x_tcgen05_guardrail_trap_phase_invalid_during_alloc)
$__internal_1_$__cuda_sm10x_tcgen05_guardrail_trap_phase_invalid_during_alloc:
[----:B------:R-:W-:Y:S05]  /*a470*/  BPT.TRAP 0x1 ;  /* 0x000000040000795c */ /* 0x000fea0000300000 */
[----:B------:R-:W-:-:S04]  /*a480*/  MOV R5, 0x0 ;  /* 0x0000000000057802 */ /* 0x000fc80000000f00 */
[----:B------:R-:W-:Y:S05]  /*a490*/  RET.REL.NODEC R4 `(_ZN7cutlass13device_kernelINS_4gemm6kernel13GemmUniversalIN4cute5tupleIJiiiiEEENS1_10collective13CollectiveMmaINS1_35MainloopSm100TmaUmmaWarpSpecializedILi5ELi2ELi4ENS5_IJNS4_1CILi2EEESB_NSA_ILi1EEEEEEEENS5_IJNSA_ILi64EEENSA_ILi256EEENSA_ILi32EEEEEEaNS5_IJlSC_lEEEaSJ_NS4_8TiledMMAINS4_8MMA_AtomIJNS4_15SM100_MMA_S8_SSIaaiLi64ELi256ELNS4_4UMMA5MajorE0ELSO_0ELNSN_8SaturateE0EEEEEENS4_6LayoutINS5_IJSC_SC_SC_EEENS5_IJNSA_ILi0EEESU_SU_EEEEENS5_IJNS4_10UnderscoreESX_SX_EEEEENS4_23SM90_TMA_LOAD_MULTICASTENS4_14ComposedLayoutINS4_7SwizzleILi1ELi4ELi3EEENS4_18smem_ptr_flag_bitsILi8EEENSS_INS5_IJNSA_ILi8EEESH_EEENS5_IJSH_SC_EEEEEEEvNS4_8identityES10_S1A_vS1B_EENS_8epilogue10collective18CollectiveEpilogueINS1D_23Sm100TmaWarpSpecializedILi4ELi2ELi32ELb0ELb0EEEJSI_NS5_IJNSS_ISF_SC_EES1I_EEEaSJ_aSJ_NS1D_6fusion15FusionCallbacksIS1H_NS1K_17LinearCombinationIaiaiLNS_15FloatRoundStyleE2EEESI_S1J_JEEENS4_5SM1004TMEM4LOAD26SM100_TMEM_LOAD_16dp32b32xENS4_13SM90_TMA_LOADENS11_INS12_ILi2ELi4ELi3EEES15_NSS_INS5_IJS16_SF_EEENS5_IJSF_SC_EEEEEEENS4_39AutoVectorizingCopyWithAssumedAlignmentILi128EEENS4_14SM90_TMA_STOREES1Z_S21_S21_EEEvvEEEEvNT_6ParamsE) ;  /* 0xffffff5804d87950 */ /* 0x000fea0003c3ffff */
        .weak           $__internal_2_$__cuda_sm10x_tcgen05_guardrail_trap_unallocated_columns_being_dealloced
        .type           $__internal_2_$__cuda_sm10x_tcgen05_guardrail_trap_unallocated_columns_being_dealloced,@function
        .size           $__internal_2_$__cuda_sm10x_tcgen05_guardrail_trap_unallocated_columns_being_dealloced,(.L_x_180 - $__internal_2_$__cuda_sm10x_tcgen05_guardrail_trap_unallocated_columns_being_dealloced)
$__internal_2_$__cuda_sm10x_tcgen05_guardrail_trap_unallocated_columns_being_dealloced:
[----:B------:R-:W-:Y:S05]  /*a4a0*/  BPT.TRAP 0x1 ;  /* 0x000000040000795c */ /* 0x000fea0000300000 */
[----:B------:R-:W-:-:S04]  /*a4b0*/  HFMA2 R3, -RZ, RZ, 0, 0 ;  /* 0x00000000ff037431 */ /* 0x000fc800000001ff */
[----:B------:R-:W-:Y:S05]  /*a4c0*/  RET.REL.NODEC R2 `(_ZN7cutlass13device_kernelINS_4gemm6kernel13GemmUniversalIN4cute5tupleIJiiiiEEENS1_10collective13CollectiveMmaINS1_35MainloopSm100TmaUmmaWarpSpecializedILi5ELi2ELi4ENS5_IJNS4_1CILi2EEESB_NSA_ILi1EEEEEEEENS5_IJNSA_ILi64EEENSA_ILi256EEENSA_ILi32EEEEEEaNS5_IJlSC_lEEEaSJ_NS4_8TiledMMAINS4_8MMA_AtomIJNS4_15SM100_MMA_S8_SSIaaiLi64ELi256ELNS4_4UMMA5MajorE0ELSO_0ELNSN_8SaturateE0EEEEEENS4_6LayoutINS5_IJSC_SC_SC_EEENS5_IJNSA_ILi0EEESU_SU_EEEEENS5_IJNS4_10UnderscoreESX_SX_EEEEENS4_23SM90_TMA_LOAD_MULTICASTENS4_14ComposedLayoutINS4_7SwizzleILi1ELi4ELi3EEENS4_18smem_ptr_flag_bitsILi8EEENSS_INS5_IJNSA_ILi8EEESH_EEENS5_IJSH_SC_EEEEEEEvNS4_8identityES10_S1A_vS1B_EENS_8epilogue10collective18CollectiveEpilogueINS1D_23Sm100TmaWarpSpecializedILi4ELi2ELi32ELb0ELb0EEEJSI_NS5_IJNSS_ISF_SC_EES1I_EEEaSJ_aSJ_NS1D_6fusion15FusionCallbacksIS1H_NS1K_17LinearCombinationIaiaiLNS_15FloatRoundStyleE2EEESI_S1J_JEEENS4_5SM1004TMEM4LOAD26SM100_TMEM_LOAD_16dp32b32xENS4_13SM90_TMA_LOADENS11_INS12_ILi2ELi4ELi3EEES15_NSS_INS5_IJS16_SF_EEENS5_IJSF_SC_EEEEEEENS4_39AutoVectorizingCopyWithAssumedAlignmentILi128EEENS4_14SM90_TMA_STOREES1Z_S21_S21_EEEvvEEEEvNT_6ParamsE) ;  /* 0xffffff5802cc7950 */ /* 0x000fea0003c3ffff */
.L_x_179:
[----:B------:R-:W-:-:S00]  /*a4d0*/  BRA `(.L_x_179) ;  /* 0xfffffffc00fc7947 */ /* 0x000fc0000383ffff */
[----:B------:R-:W-:-:S00]  /*a4e0*/  NOP ;  /* 0x0000000000007918 */ /* 0x000fc00000000000 */
        /* <DEDUP_REMOVED lines=9> */
.L_x_180:


//--------------------- .nv.global.init           --------------------------
	.section	.nv.global.init,"aw",@progbits
.nv.global.init:
	.type		$str$27,@object
	.size		$str$27,($str$28 - $str$27)
$str$27:
        /*0000*/ 	.byte	0x28, 0x61, 0x64, 0x64, 0x72, 0x65, 0x73, 0x73, 0x20, 0x26, 0x20, 0x6d, 0x61, 0x73, 0x6b, 0x29
        /*0010*/ 	.byte	0x20, 0x3d, 0x3d, 0x20, 0x30, 0x00
	.type		$str$28,@object
	.size		$str$28,($str$26 - $str$28)
$str$28:
        /*0016*/ 	.byte	0x2f, 0x74, 0x6d, 0x70, 0x2f, 0x63, 0x75, 0x74, 0x6c, 0x61, 0x73, 0x73, 0x5f, 0x73, 0x77, 0x65
        /*0026*/ 	.byte	0x65, 0x70, 0x5f, 0x73, 0x72, 0x63, 0x2f, 0x69, 0x6e, 0x63, 0x6c, 0x75, 0x64, 0x65, 0x2f, 0x63
        /*0036*/ 	.byte	0x75, 0x74, 0x65, 0x2f, 0x70, 0x6f, 0x69, 0x6e, 0x74, 0x65, 0x72, 0x5f, 0x66, 0x6c, 0x61, 0x67
        /*0046*/ 	.byte	0x67, 0x65, 0x64, 0x2e, 0x68, 0x70, 0x70, 0x00
	.type		$str$26,@object
	.size		$str$26,($str$25 - $str$26)
$str$26:
        /*004e*/ 	.byte	0x2f, 0x74, 0x6d, 0x70, 0x2f, 0x63, 0x75, 0x74, 0x6c, 0x61, 0x73, 0x73, 0x5f, 0x73, 0x77, 0x65
        /*005e*/ 	.byte	0x65, 0x70, 0x5f, 0x73, 0x72, 0x63, 0x2f, 0x69, 0x6e, 0x63, 0x6c, 0x75, 0x64, 0x65, 0x2f, 0x63
        /*006e*/ 	.byte	0x75, 0x74, 0x65, 0x2f, 0x61, 0x74, 0x6f, 0x6d, 0x2f, 0x63, 0x6f, 0x70, 0x79, 0x5f, 0x74, 0x72
        /*007e*/ 	.byte	0x61, 0x69, 0x74, 0x73, 0x5f, 0x73, 0x6d, 0x31, 0x30, 0x30, 0x2e, 0x68, 0x70, 0x70, 0x00
	.type		$str$25,@object
	.size		$str$25,(__unnamed_1 - $str$25)
$str$25:
        /*008d*/ 	.byte	0x28, 0x28, 0x75, 0x69, 0x6e, 0x74, 0x33, 0x32, 0x5f, 0x74, 0x28, 0x74, 0x68, 0x72, 0x65, 0x61
        /*009d*/ 	.byte	0x64, 0x49, 0x64, 0x78, 0x2e, 0x78, 0x29, 0x20, 0x2f, 0x20, 0x33, 0x32, 0x29, 0x20, 0x25, 0x20
        /*00ad*/ 	.byte	0x34, 0x29, 0x20, 0x3d, 0x3d, 0x20, 0x28, 0x28, 0x28, 0x74, 0x6d, 0x65, 0x6d, 0x5f, 0x61, 0x64
        /*00bd*/ 	.byte	0x64, 0x72, 0x20, 0x3e, 0x3e, 0x20, 0x31, 0x36, 0x29, 0x20, 0x2f, 0x20, 0x33, 0x32, 0x29, 0x20
        /*00cd*/ 	.byte	0x25, 0x20, 0x34, 0x29, 0x00
	.type		__unnamed_1,@object
	.size		__unnamed_1,(__unnamed_2 - __unnamed_1)
__unnamed_1:
        /*00d2*/ 	.byte	0x61, 0x75, 0x74, 0x6f, 0x20, 0x63, 0x75, 0x74, 0x65, 0x3a, 0x3a, 0x61, 0x73, 0x5f, 0x70, 0x6f
        /* <DEDUP_REMOVED lines=24> */
        /*0262*/ 	.byte	0x00
	.type		__unnamed_2,@object
	.size		__unnamed_2,(__unnamed_3 - __unnamed_2)
__unnamed_2:
        /* <DEDUP_REMOVED lines=26> */
	.type		__unnamed_3,@object
	.size		__unnamed_3,(.L_3 - __unnamed_3)
__unnamed_3:
        /* <DEDUP_REMOVED lines=41> */
.L_3:


//--------------------- .nv.shared._ZN7cutlass13device_kernelINS_4gemm6kernel13GemmUniversalIN4cute5tupleIJiiiiEEENS1_10collective13CollectiveMmaINS1_35MainloopSm100TmaUmmaWarpSpecializedILi5ELi2ELi4ENS5_IJNS4_1CILi2EEESB_NSA_ILi1EEEEEEEENS5_IJNSA_ILi64EEENSA_ILi256EEENSA_ILi32EEEEEEaNS5_IJlSC_lEEEaSJ_NS4_8TiledMMAINS4_8MMA_AtomIJNS4_15SM100_MMA_S8_SSIaaiLi64ELi256ELNS4_4UMMA5MajorE0ELSO_0ELNSN_8SaturateE0EEEEEENS4_6LayoutINS5_IJSC_SC_SC_EEENS5_IJNSA_ILi0EEESU_SU_EEEEENS5_IJNS4_10UnderscoreESX_SX_EEEEENS4_23SM90_TMA_LOAD_MULTICASTENS4_14ComposedLayoutINS4_7SwizzleILi1ELi4ELi3EEENS4_18smem_ptr_flag_bitsILi8EEENSS_INS5_IJNSA_ILi8EEESH_EEENS5_IJSH_SC_EEEEEEEvNS4_8identityES10_S1A_vS1B_EENS_8epilogue10collective18CollectiveEpilogueINS1D_23Sm100TmaWarpSpecializedILi4ELi2ELi32ELb0ELb0EEEJSI_NS5_IJNSS_ISF_SC_EES1I_EEEaSJ_aSJ_NS1D_6fusion15FusionCallbacksIS1H_NS1K_17LinearCombinationIaiaiLNS_15FloatRoundStyleE2EEESI_S1J_JEEENS4_5SM1004TMEM4LOAD26SM100_TMEM_LOAD_16dp32b32xENS4_13SM90_TMA_LOADENS11_INS12_ILi2ELi4ELi3EEES15_NSS_INS5_IJS16_SF_EEENS5_IJSF_SC_EEEEEEENS4_39AutoVectorizingCopyWithAssumedAlignmentILi128EEENS4_14SM90_TMA_STOREES1Z_S21_S21_EEEvvEEEEvNT_6ParamsE --------------------------
	.section	.nv.shared._ZN7cutlass13device_kernelINS_4gemm6kernel13GemmUniversalIN4cute5tupleIJiiiiEEENS1_10collective13CollectiveMmaINS1_35MainloopSm100TmaUmmaWarpSpecializedILi5ELi2ELi4ENS5_IJNS4_1CILi2EEESB_NSA_ILi1EEEEEEEENS5_IJNSA_ILi64EEENSA_ILi256EEENSA_ILi32EEEEEEaNS5_IJlSC_lEEEaSJ_NS4_8TiledMMAINS4_8MMA_AtomIJNS4_15SM100_MMA_S8_SSIaaiLi64ELi256ELNS4_4UMMA5MajorE0ELSO_0ELNSN_8SaturateE0EEEEEENS4_6LayoutINS5_IJSC_SC_SC_EEENS5_IJNSA_ILi0EEESU_SU_EEEEENS5_IJNS4_10UnderscoreESX_SX_EEEEENS4_23SM90_TMA_LOAD_MULTICASTENS4_14ComposedLayoutINS4_7SwizzleILi1ELi4ELi3EEENS4_18smem_ptr_flag_bitsILi8EEENSS_INS5_IJNSA_ILi8EEESH_EEENS5_IJSH_SC_EEEEEEEvNS4_8identityES10_S1A_vS1B_EENS_8epilogue10collective18CollectiveEpilogueINS1D_23Sm100TmaWarpSpecializedILi4ELi2ELi32ELb0ELb0EEEJSI_NS5_IJNSS_ISF_SC_EES1I_EEEaSJ_aSJ_NS1D_6fusion15FusionCallbacksIS1H_NS1K_17LinearCombinationIaiaiLNS_15FloatRoundStyleE2EEESI_S1J_JEEENS4_5SM1004TMEM4LOAD26SM100_TMEM_LOAD_16dp32b32xENS4_13SM90_TMA_LOADENS11_INS12_ILi2ELi4ELi3EEES15_NSS_INS5_IJS16_SF_EEENS5_IJSF_SC_EEEEEEENS4_39AutoVectorizingCopyWithAssumedAlignmentILi128EEENS4_14SM90_TMA_STOREES1Z_S21_S21_EEEvvEEEEvNT_6ParamsE,"aw",@nobits
	.sectionflags	@""
	.align	16
	.zero		1024


//--------------------- .nv.shared.reserved.0     --------------------------
	.section	.nv.shared.reserved.0,"aw",@nobits
	.weak		__nv_reservedSMEM_offset_0_alias
	.size		__nv_reservedSMEM_offset_0_alias, 0, 64
	.other		__nv_reservedSMEM_offset_0_alias,@"STO_CUDA_RESERVED_SHARED STV_DEFAULT"
__nv_reservedSMEM_offset_0_alias:
	.zero		0
.nv.shared.reserved.0:
	.zero		64
	.weak		__nv_reservedSMEM_tcgen05_partition
	.type		__nv_reservedSMEM_tcgen05_partition,@object
	.size		__nv_reservedSMEM_tcgen05_partition,(.L_0 - __nv_reservedSMEM_tcgen05_partition)
__nv_reservedSMEM_tcgen05_partition:
	.zero		32
.L_0:


//--------------------- .nv.global                --------------------------
	.section	.nv.global,"aw",@nobits
.nv.global:
	.type		_ZN40_INTERNAL_1f037ed1_4_k_cu_ad991727_116074cute1_E,@object
	.size		_ZN40_INTERNAL_1f037ed1_4_k_cu_ad991727_116074cute1_E,(_ZN40_INTERNAL_1f037ed1_4_k_cu_ad991727_116074cuda3std3__45__cpo6cbeginE - _ZN40_INTERNAL_1f037ed1_4_k_cu_ad991727_116074cute1_E)
_ZN40_INTERNAL_1f037ed1_4_k_cu_ad991727_116074cute1_E:
	.zero		1
	.type		_ZN40_INTERNAL_1f037ed1_4_k_cu_ad991727_116074cuda3std3__45__cpo6cbeginE,@object
	.size		_ZN40_INTERNAL_1f037ed1_4_k_cu_ad991727_116074cuda3std3__45__cpo6cbeginE,(_ZN40_INTERNAL_1f037ed1_4_k_cu_ad991727_116074cuda3std3__48in_placeE - _ZN40_INTERNAL_1f037ed1_4_k_cu_ad991727_116074cuda3std3__45__cpo6cbeginE)
_ZN40_INTERNAL_1f037ed1_4_k_cu_ad991727_116074cuda3std3__45__cpo6cbeginE:
	.zero		1
	.type		_ZN40_INTERNAL_1f037ed1_4_k_cu_ad991727_116074cuda3std3__48in_placeE,@object
	.size		_ZN40_INTERNAL_1f037ed1_4_k_cu_ad991727_116074cuda3std3__48in_placeE,(_ZN40_INTERNAL_1f037ed1_4_k_cu_ad991727_116074cuda3std6ranges3__45__cpo9iter_moveE - _ZN40_INTERNAL_1f037ed1_4_k_cu_ad991727_116074cuda3std3__48in_placeE)
_ZN40_INTERNAL_1f037ed1_4_k_cu_ad991727_116074cuda3std3__48in_placeE:
	.zero		1
	.type		_ZN40_INTERNAL_1f037ed1_4_k_cu_ad991727_116074cuda3std6ranges3__45__cpo9iter_moveE,@object
	.size		_ZN40_INTERNAL_1f037ed1_4_k_cu_ad991727_116074cuda3std6ranges3__45__cpo9iter_moveE,(_ZN40_INTERNAL_1f037ed1_4_k_cu_ad991727_116074cuda3std3__45__cpo5beginE - _ZN40_INTERNAL_1f037ed1_4_k_cu_ad991727_116074cuda3std6ranges3__45__cpo9iter_moveE)
_ZN40_INTERNAL_1f037ed1_4_k_cu_ad991727_116074cuda3std6ranges3__45__cpo9iter_moveE:
	.zero		1
	.type		_ZN40_INTERNAL_1f037ed1_4_k_cu_ad991727_116074cuda3std3__45__cpo5beginE,@object
	.size		_ZN40_INTERNAL_1f037ed1_4_k_cu_ad991727_116074cuda3std3__45__cpo5beginE,(_ZN40_INTERNAL_1f037ed1_4_k_cu_ad991727_116074cuda3std3__442_GLOBAL__N__1f037ed1_4_k_cu_ad991727_116076ignoreE - _ZN40_INTERNAL_1f037ed1_4_k_cu_ad991727_116074cuda3std3__45__cpo5beginE)
_ZN40_INTERNAL_1f037ed1_4_k_cu_ad991727_116074cuda3std3__45__cpo5beginE:
	.zero		1
	.type		_ZN40_INTERNAL_1f037ed1_4_k_cu_ad991727_116074cuda3std3__442_GLOBAL__N__1f037ed1_4_k_cu_ad991727_116076ignoreE,@object
	.size		_ZN40_INTERNAL_1f037ed1_4_k_cu_ad991727_116074cuda3std3__442_GLOBAL__N__1f037ed1_4_k_cu_ad991727_116076ignoreE,(_ZN40_INTERNAL_1f037ed1_4_k_cu_ad991727_116074cute7productE - _ZN40_INTERNAL_1f037ed1_4_k_cu_ad991727_116074cuda3std3__442_GLOBAL__N__1f037ed1_4_k_cu_ad991727_116076ignoreE)
_ZN40_INTERNAL_1f037ed1_4_k_cu_ad991727_116074cuda3std3__442_GLOBAL__N__1f037ed1_4_k_cu_ad991727_116076ignoreE:
	.zero		1
	.type		_ZN40_INTERNAL_1f037ed1_4_k_cu_ad991727_116074cute7productE,@object
	.size		_ZN40_INTERNAL_1f037ed1_4_k_cu_ad991727_116074cute7productE,(_ZN40_INTERNAL_1f037ed1_4_k_cu_ad991727_116074cuda3std3__45__cpo3endE - _ZN40_INTERNAL_1f037ed1_4_k_cu_ad991727_116074cute7productE)
_ZN40_INTERNAL_1f037ed1_4_k_cu_ad991727_116074cute7productE:
	.zero		1
	.type		_ZN40_INTERNAL_1f037ed1_4_k_cu_ad991727_116074cuda3std3__45__cpo3endE,@object
	.size		_ZN40_INTERNAL_1f037ed1_4_k_cu_ad991727_116074cuda3std3__45__cpo3endE,(_ZN40_INTERNAL_1f037ed1_4_k_cu_ad991727_116074cuda3std3__419piecewise_constructE - _ZN40_INTERNAL_1f037ed1_4_k_cu_ad991727_116074cuda3std3__45__cpo3endE)
_ZN40_INTERNAL_1f037ed1_4_k_cu_ad991727_116074cuda3std3__45__cpo3endE:
	.zero		1
	.type		_ZN40_INTERNAL_1f037ed1_4_k_cu_ad991727_116074cuda3std3__419piecewise_constructE,@object
	.size		_ZN40_INTERNAL_1f037ed1_4_k_cu_ad991727_116074cuda3std3__419piecewise_constructE,(_ZN40_INTERNAL_1f037ed1_4_k_cu_ad991727_116074cuda3std3__45__cpo4cendE - _ZN40_INTERNAL_1f037ed1_4_k_cu_ad991727_116074cuda3std3__419piecewise_constructE)
_ZN40_INTERNAL_1f037ed1_4_k_cu_ad991727_116074cuda3std3__419piecewise_constructE:
	.zero		1
	.type		_ZN40_INTERNAL_1f037ed1_4_k_cu_ad991727_116074cuda3std3__45__cpo4cendE,@object
	.size		_ZN40_INTERNAL_1f037ed1_4_k_cu_ad991727_116074cuda3std3__45__cpo4cendE,(_ZN40_INTERNAL_1f037ed1_4_k_cu_ad991727_116074cuda3std6ranges3__45__cpo4swapE - _ZN40_INTERNAL_1f037ed1_4_k_cu_ad991727_116074cuda3std3__45__cpo4cendE)
_ZN40_INTERNAL_1f037ed1_4_k_cu_ad991727_116074cuda3std3__45__cpo4cendE:
	.zero		1
	.type		_ZN40_INTERNAL_1f037ed1_4_k_cu_ad991727_116074cuda3std6ranges3__45__cpo4swapE,@object
	.size		_ZN40_INTERNAL_1f037ed1_4_k_cu_ad991727_116074cuda3std6ranges3__45__cpo4swapE,(.L_11 - _ZN40_INTERNAL_1f037ed1_4_k_cu_ad991727_116074cuda3std6ranges3__45__cpo4swapE)
_ZN40_INTERNAL_1f037ed1_4_k_cu_ad991727_116074cuda3std6ranges3__45__cpo4swapE:
	.zero		1
.L_11:


//--------------------- .nv.constant0._ZN7cutlass13device_kernelINS_4gemm6kernel13GemmUniversalIN4cute5tupleIJiiiiEEENS1_10collective13CollectiveMmaINS1_35MainloopSm100TmaUmmaWarpSpecializedILi5ELi2ELi4ENS5_IJNS4_1CILi2EEESB_NSA_ILi1EEEEEEEENS5_IJNSA_ILi64EEENSA_ILi256EEENSA_ILi32EEEEEEaNS5_IJlSC_lEEEaSJ_NS4_8TiledMMAINS4_8MMA_AtomIJNS4_15SM100_MMA_S8_SSIaaiLi64ELi256ELNS4_4UMMA5MajorE0ELSO_0ELNSN_8SaturateE0EEEEEENS4_6LayoutINS5_IJSC_SC_SC_EEENS5_IJNSA_ILi0EEESU_SU_EEEEENS5_IJNS4_10UnderscoreESX_SX_EEEEENS4_23SM90_TMA_LOAD_MULTICASTENS4_14ComposedLayoutINS4_7SwizzleILi1ELi4ELi3EEENS4_18smem_ptr_flag_bitsILi8EEENSS_INS5_IJNSA_ILi8EEESH_EEENS5_IJSH_SC_EEEEEEEvNS4_8identityES10_S1A_vS1B_EENS_8epilogue10collective18CollectiveEpilogueINS1D_23Sm100TmaWarpSpecializedILi4ELi2ELi32ELb0ELb0EEEJSI_NS5_IJNSS_ISF_SC_EES1I_EEEaSJ_aSJ_NS1D_6fusion15FusionCallbacksIS1H_NS1K_17LinearCombinationIaiaiLNS_15FloatRoundStyleE2EEESI_S1J_JEEENS4_5SM1004TMEM4LOAD26SM100_TMEM_LOAD_16dp32b32xENS4_13SM90_TMA_LOADENS11_INS12_ILi2ELi4ELi3EEES15_NSS_INS5_IJS16_SF_EEENS5_IJSF_SC_EEEEEEENS4_39AutoVectorizingCopyWithAssumedAlignmentILi128EEENS4_14SM90_TMA_STOREES1Z_S21_S21_EEEvvEEEEvNT_6ParamsE --------------------------
	.section	.nv.constant0._ZN7cutlass13device_kernelINS_4gemm6kernel13GemmUniversalIN4cute5tupleIJiiiiEEENS1_10collective13CollectiveMmaINS1_35MainloopSm100TmaUmmaWarpSpecializedILi5ELi2ELi4ENS5_IJNS4_1CILi2EEESB_NSA_ILi1EEEEEEEENS5_IJNSA_ILi64EEENSA_ILi256EEENSA_ILi32EEEEEEaNS5_IJlSC_lEEEaSJ_NS4_8TiledMMAINS4_8MMA_AtomIJNS4_15SM100_MMA_S8_SSIaaiLi64ELi256ELNS4_4UMMA5MajorE0ELSO_0ELNSN_8SaturateE0EEEEEENS4_6LayoutINS5_IJSC_SC_SC_EEENS5_IJNSA_ILi0EEESU_SU_EEEEENS5_IJNS4_10UnderscoreESX_SX_EEEEENS4_23SM90_TMA_LOAD_MULTICASTENS4_14ComposedLayoutINS4_7SwizzleILi1ELi4ELi3EEENS4_18smem_ptr_flag_bitsILi8EEENSS_INS5_IJNSA_ILi8EEESH_EEENS5_IJSH_SC_EEEEEEEvNS4_8identityES10_S1A_vS1B_EENS_8epilogue10collective18CollectiveEpilogueINS1D_23Sm100TmaWarpSpecializedILi4ELi2ELi32ELb0ELb0EEEJSI_NS5_IJNSS_ISF_SC_EES1I_EEEaSJ_aSJ_NS1D_6fusion15FusionCallbacksIS1H_NS1K_17LinearCombinationIaiaiLNS_15FloatRoundStyleE2EEESI_S1J_JEEENS4_5SM1004TMEM4LOAD26SM100_TMEM_LOAD_16dp32b32xENS4_13SM90_TMA_LOADENS11_INS12_ILi2ELi4ELi3EEES15_NSS_INS5_IJS16_SF_EEENS5_IJSF_SC_EEEEEEENS4_39AutoVectorizingCopyWithAssumedAlignmentILi128EEENS4_14SM90_TMA_STOREES1Z_S21_S21_EEEvvEEEEvNT_6ParamsE,"a",@progbits
	.sectionflags	@""
	.align	4
.nv.constant0._ZN7cutlass13device_kernelINS_4gemm6kernel13GemmUniversalIN4cute5tupleIJiiiiEEENS1_10collective13CollectiveMmaINS1_35MainloopSm100TmaUmmaWarpSpecializedILi5ELi2ELi4ENS5_IJNS4_1CILi2EEESB_NSA_ILi1EEEEEEEENS5_IJNSA_ILi64EEENSA_ILi256EEENSA_ILi32EEEEEEaNS5_IJlSC_lEEEaSJ_NS4_8TiledMMAINS4_8MMA_AtomIJNS4_15SM100_MMA_S8_SSIaaiLi64ELi256ELNS4_4UMMA5MajorE0ELSO_0ELNSN_8SaturateE0EEEEEENS4_6LayoutINS5_IJSC_SC_SC_EEENS5_IJNSA_ILi0EEESU_SU_EEEEENS5_IJNS4_10UnderscoreESX_SX_EEEEENS4_23SM90_TMA_LOAD_MULTICASTENS4_14ComposedLayoutINS4_7SwizzleILi1ELi4ELi3EEENS4_18smem_ptr_flag_bitsILi8EEENSS_INS5_IJNSA_ILi8EEESH_EEENS5_IJSH_SC_EEEEEEEvNS4_8identityES10_S1A_vS1B_EENS_8epilogue10collective18CollectiveEpilogueINS1D_23Sm100TmaWarpSpecializedILi4ELi2ELi32ELb0ELb0EEEJSI_NS5_IJNSS_ISF_SC_EES1I_EEEaSJ_aSJ_NS1D_6fusion15FusionCallbacksIS1H_NS1K_17LinearCombinationIaiaiLNS_15FloatRoundStyleE2EEESI_S1J_JEEENS4_5SM1004TMEM4LOAD26SM100_TMEM_LOAD_16dp32b32xENS4_13SM90_TMA_LOADENS11_INS12_ILi2ELi4ELi3EEES15_NSS_INS5_IJS16_SF_EEENS5_IJSF_SC_EEEEEEENS4_39AutoVectorizingCopyWithAssumedAlignmentILi128EEENS4_14SM90_TMA_STOREES1Z_S21_S21_EEEvvEEEEvNT_6ParamsE:
	.zero		2944


//--------------------- SYMBOLS --------------------------

	.type		.nv.reservedSmem.offset0,@object
	.size		.nv.reservedSmem.offset0,0x4
	.type		.nv.reservedSmem.cap,@object
	.size		.nv.reservedSmem.cap,0x4
	.type		__assertfail,@function
